//
// Generated by NVIDIA NVVM Compiler
//
// Compiler Build ID: CL-36424714
// Cuda compilation tools, release 13.0, V13.0.88
// Based on NVVM 20.0.0
//

.version 9.0
.target sm_100
.address_size 64

	// .globl	_Z5checkPfS_iifPi

.visible .entry _Z5checkPfS_iifPi(
	.param .u64 .ptr .align 1 _Z5checkPfS_iifPi_param_0,
	.param .u64 .ptr .align 1 _Z5checkPfS_iifPi_param_1,
	.param .u32 _Z5checkPfS_iifPi_param_2,
	.param .u32 _Z5checkPfS_iifPi_param_3,
	.param .f32 _Z5checkPfS_iifPi_param_4,
	.param .u64 .ptr .align 1 _Z5checkPfS_iifPi_param_5
)
{
	.reg .pred 	%p<13>;
	.reg .b32 	%r<22>;
	.reg .b32 	%f<22>;
	.reg .b64 	%rd<44>;

	ld.param.u64 	%rd25, [_Z5checkPfS_iifPi_param_0];
	ld.param.u64 	%rd26, [_Z5checkPfS_iifPi_param_1];
	ld.param.u32 	%r1, [_Z5checkPfS_iifPi_param_2];
	ld.param.u32 	%r2, [_Z5checkPfS_iifPi_param_3];
	ld.param.f32 	%f1, [_Z5checkPfS_iifPi_param_4];
	ld.param.u64 	%rd27, [_Z5checkPfS_iifPi_param_5];
	cvta.to.global.u64 	%rd1, %rd26;
	cvta.to.global.u64 	%rd2, %rd25;
	cvta.to.global.u64 	%rd3, %rd27;
	ld.global.u32 	%r3, [%rd3];
	setp.eq.s32 	%p1, %r3, 1;
	@%p1 bra 	$L__BB0_18;
	mov.u32 	%r4, %ctaid.x;
	mov.u32 	%r5, %ctaid.y;
	mov.u32 	%r6, %nctaid.x;
	mad.lo.s32 	%r7, %r5, %r6, %r4;
	mov.u32 	%r8, %ntid.x;
	mov.u32 	%r9, %ntid.y;
	mov.u32 	%r10, %tid.y;
	mov.u32 	%r11, %tid.x;
	mad.lo.s32 	%r12, %r7, %r9, %r10;
	mad.lo.s32 	%r13, %r12, %r8, %r11;
	mul.lo.s32 	%r14, %r13, %r2;
	cvt.s64.s32 	%rd4, %r14;
	cvt.s64.s32 	%rd28, %r2;
	add.s64 	%rd29, %rd4, %rd28;
	mul.lo.s32 	%r15, %r1, %r1;
	cvt.u64.u32 	%rd30, %r15;
	setp.gt.u64 	%p2, %rd29, %rd30;
	add.s32 	%r16, %r15, -1;
	cvt.s64.s32 	%rd31, %r16;
	selp.b64 	%rd5, %rd31, %rd29, %p2;
	setp.le.u64 	%p3, %rd5, %rd4;
	@%p3 bra 	$L__BB0_18;
	sub.s64 	%rd32, %rd5, %rd4;
	and.b64  	%rd37, %rd32, 3;
	setp.eq.s64 	%p4, %rd37, 0;
	mov.u64 	%rd43, %rd4;
	@%p4 bra 	$L__BB0_7;
	shl.b64 	%rd33, %rd4, 2;
	add.s64 	%rd39, %rd1, %rd33;
	add.s64 	%rd38, %rd2, %rd33;
	add.s64 	%rd43, %rd4, %rd37;
$L__BB0_4:
	.pragma "nounroll";
	ld.global.f32 	%f2, [%rd38];
	ld.global.f32 	%f3, [%rd39];
	sub.f32 	%f4, %f2, %f3;
	abs.f32 	%f5, %f4;
	setp.leu.f32 	%p5, %f5, %f1;
	@%p5 bra 	$L__BB0_6;
	mov.b32 	%r17, 1;
	st.global.u32 	[%rd3], %r17;
$L__BB0_6:
	add.s64 	%rd39, %rd39, 4;
	add.s64 	%rd38, %rd38, 4;
	add.s64 	%rd37, %rd37, -1;
	setp.ne.s64 	%p6, %rd37, 0;
	@%p6 bra 	$L__BB0_4;
$L__BB0_7:
	sub.s64 	%rd34, %rd4, %rd5;
	setp.gt.u64 	%p7, %rd34, -4;
	@%p7 bra 	$L__BB0_18;
	shl.b64 	%rd35, %rd43, 2;
	add.s64 	%rd36, %rd35, 8;
	add.s64 	%rd42, %rd2, %rd36;
	add.s64 	%rd41, %rd1, %rd36;
$L__BB0_9:
	ld.global.f32 	%f6, [%rd42+-8];
	ld.global.f32 	%f7, [%rd41+-8];
	sub.f32 	%f8, %f6, %f7;
	abs.f32 	%f9, %f8;
	setp.leu.f32 	%p8, %f9, %f1;
	@%p8 bra 	$L__BB0_11;
	mov.b32 	%r18, 1;
	st.global.u32 	[%rd3], %r18;
$L__BB0_11:
	ld.global.f32 	%f10, [%rd42+-4];
	ld.global.f32 	%f11, [%rd41+-4];
	sub.f32 	%f12, %f10, %f11;
	abs.f32 	%f13, %f12;
	setp.leu.f32 	%p9, %f13, %f1;
	@%p9 bra 	$L__BB0_13;
	mov.b32 	%r19, 1;
	st.global.u32 	[%rd3], %r19;
$L__BB0_13:
	ld.global.f32 	%f14, [%rd42];
	ld.global.f32 	%f15, [%rd41];
	sub.f32 	%f16, %f14, %f15;
	abs.f32 	%f17, %f16;
	setp.leu.f32 	%p10, %f17, %f1;
	@%p10 bra 	$L__BB0_15;
	mov.b32 	%r20, 1;
	st.global.u32 	[%rd3], %r20;
$L__BB0_15:
	ld.global.f32 	%f18, [%rd42+4];
	ld.global.f32 	%f19, [%rd41+4];
	sub.f32 	%f20, %f18, %f19;
	abs.f32 	%f21, %f20;
	setp.leu.f32 	%p11, %f21, %f1;
	@%p11 bra 	$L__BB0_17;
	mov.b32 	%r21, 1;
	st.global.u32 	[%rd3], %r21;
$L__BB0_17:
	add.s64 	%rd43, %rd43, 4;
	add.s64 	%rd42, %rd42, 16;
	add.s64 	%rd41, %rd41, 16;
	setp.lt.u64 	%p12, %rd43, %rd5;
	@%p12 bra 	$L__BB0_9;
$L__BB0_18:
	ret;

}
	// .globl	_Z51gpu_heat_dist__arbitrary_grid_and_block_size_kernelPfS_ii
.visible .entry _Z51gpu_heat_dist__arbitrary_grid_and_block_size_kernelPfS_ii(
	.param .u64 .ptr .align 1 _Z51gpu_heat_dist__arbitrary_grid_and_block_size_kernelPfS_ii_param_0,
	.param .u64 .ptr .align 1 _Z51gpu_heat_dist__arbitrary_grid_and_block_size_kernelPfS_ii_param_1,
	.param .u32 _Z51gpu_heat_dist__arbitrary_grid_and_block_size_kernelPfS_ii_param_2,
	.param .u32 _Z51gpu_heat_dist__arbitrary_grid_and_block_size_kernelPfS_ii_param_3
)
{
	.reg .pred 	%p<42>;
	.reg .b32 	%r<47>;
	.reg .b32 	%f<41>;
	.reg .b64 	%rd<124>;

	ld.param.u64 	%rd70, [_Z51gpu_heat_dist__arbitrary_grid_and_block_size_kernelPfS_ii_param_0];
	ld.param.u64 	%rd71, [_Z51gpu_heat_dist__arbitrary_grid_and_block_size_kernelPfS_ii_param_1];
	ld.param.u32 	%r2, [_Z51gpu_heat_dist__arbitrary_grid_and_block_size_kernelPfS_ii_param_2];
	ld.param.u32 	%r3, [_Z51gpu_heat_dist__arbitrary_grid_and_block_size_kernelPfS_ii_param_3];
	cvta.to.global.u64 	%rd1, %rd71;
	cvta.to.global.u64 	%rd2, %rd70;
	mov.u32 	%r4, %ctaid.x;
	mov.u32 	%r5, %ctaid.y;
	mov.u32 	%r6, %nctaid.x;
	mad.lo.s32 	%r7, %r5, %r6, %r4;
	mov.u32 	%r8, %ntid.x;
	mov.u32 	%r9, %ntid.y;
	mov.u32 	%r10, %tid.y;
	mov.u32 	%r11, %tid.x;
	mad.lo.s32 	%r12, %r7, %r9, %r10;
	mad.lo.s32 	%r13, %r12, %r8, %r11;
	mul.lo.s32 	%r14, %r13, %r3;
	cvt.s64.s32 	%rd3, %r14;
	cvt.s64.s32 	%rd72, %r3;
	add.s64 	%rd73, %rd3, %rd72;
	mul.lo.s32 	%r1, %r2, %r2;
	cvt.u64.u32 	%rd74, %r1;
	setp.gt.u64 	%p1, %rd73, %rd74;
	add.s32 	%r15, %r1, -1;
	cvt.s64.s32 	%rd75, %r15;
	selp.b64 	%rd4, %rd75, %rd73, %p1;
	setp.le.u64 	%p2, %rd4, %rd3;
	@%p2 bra 	$L__BB1_57;
	cvt.s64.s32 	%rd5, %r2;
	sub.s32 	%r16, %r1, %r2;
	cvt.s64.s32 	%rd6, %r16;
	sub.s64 	%rd76, %rd4, %rd3;
	and.b64  	%rd109, %rd76, 3;
	setp.eq.s64 	%p3, %rd109, 0;
	mov.u64 	%rd115, %rd3;
	@%p3 bra 	$L__BB1_14;
	shl.b64 	%rd77, %rd5, 2;
	add.s64 	%rd8, %rd2, %rd77;
	shl.b64 	%rd108, %rd3, 2;
	sub.s64 	%rd10, %rd2, %rd77;
	add.s64 	%rd115, %rd3, %rd109;
	cvt.u32.u64 	%r17, %rd5;
	mov.u64 	%rd110, %rd3;
$L__BB1_3:
	.pragma "nounroll";
	setp.lt.u64 	%p4, %rd110, %rd5;
	setp.ge.u64 	%p5, %rd110, %rd6;
	or.pred  	%p6, %p4, %p5;
	@%p6 bra 	$L__BB1_13;
	or.b64  	%rd78, %rd110, %rd5;
	and.b64  	%rd79, %rd78, -4294967296;
	setp.ne.s64 	%p7, %rd79, 0;
	@%p7 bra 	$L__BB1_6;
	cvt.u32.u64 	%r18, %rd110;
	rem.u32 	%r19, %r18, %r17;
	cvt.u64.u32 	%rd111, %r19;
	bra.uni 	$L__BB1_7;
$L__BB1_6:
	rem.u64 	%rd111, %rd110, %rd5;
$L__BB1_7:
	setp.eq.s64 	%p8, %rd111, 0;
	@%p8 bra 	$L__BB1_13;
	add.s64 	%rd18, %rd110, 1;
	or.b64  	%rd80, %rd18, %rd5;
	and.b64  	%rd81, %rd80, -4294967296;
	setp.ne.s64 	%p9, %rd81, 0;
	@%p9 bra 	$L__BB1_10;
	cvt.u32.u64 	%r21, %rd18;
	rem.u32 	%r22, %r21, %r17;
	cvt.u64.u32 	%rd112, %r22;
	bra.uni 	$L__BB1_11;
$L__BB1_10:
	rem.u64 	%rd112, %rd18, %rd5;
$L__BB1_11:
	setp.eq.s64 	%p10, %rd112, 0;
	@%p10 bra 	$L__BB1_13;
	add.s64 	%rd82, %rd2, %rd108;
	ld.global.f32 	%f1, [%rd82+-4];
	ld.global.f32 	%f2, [%rd82+4];
	add.f32 	%f3, %f1, %f2;
	add.s64 	%rd83, %rd10, %rd108;
	ld.global.f32 	%f4, [%rd83];
	add.f32 	%f5, %f3, %f4;
	add.s64 	%rd84, %rd8, %rd108;
	ld.global.f32 	%f6, [%rd84];
	add.f32 	%f7, %f5, %f6;
	mul.f32 	%f8, %f7, 0f3E800000;
	add.s64 	%rd85, %rd1, %rd108;
	st.global.f32 	[%rd85], %f8;
$L__BB1_13:
	add.s64 	%rd110, %rd110, 1;
	add.s64 	%rd109, %rd109, -1;
	add.s64 	%rd108, %rd108, 4;
	setp.ne.s64 	%p11, %rd109, 0;
	@%p11 bra 	$L__BB1_3;
$L__BB1_14:
	sub.s64 	%rd86, %rd3, %rd4;
	setp.gt.u64 	%p12, %rd86, -4;
	@%p12 bra 	$L__BB1_57;
	shl.b64 	%rd87, %rd5, 2;
	sub.s64 	%rd26, %rd2, %rd87;
	shl.b64 	%rd114, %rd115, 2;
	add.s64 	%rd28, %rd1, 8;
	add.s64 	%rd29, %rd2, %rd87;
	cvt.u32.u64 	%r41, %rd5;
$L__BB1_16:
	setp.lt.u64 	%p13, %rd115, %rd5;
	setp.ge.u64 	%p14, %rd115, %rd6;
	or.pred  	%p15, %p13, %p14;
	add.s64 	%rd32, %rd2, %rd114;
	add.s64 	%rd33, %rd26, %rd114;
	add.s64 	%rd34, %rd28, %rd114;
	@%p15 bra 	$L__BB1_26;
	or.b64  	%rd88, %rd115, %rd5;
	and.b64  	%rd89, %rd88, -4294967296;
	setp.ne.s64 	%p16, %rd89, 0;
	@%p16 bra 	$L__BB1_19;
	cvt.u32.u64 	%r24, %rd115;
	rem.u32 	%r25, %r24, %r41;
	cvt.u64.u32 	%rd116, %r25;
	bra.uni 	$L__BB1_20;
$L__BB1_19:
	rem.u64 	%rd116, %rd115, %rd5;
$L__BB1_20:
	setp.eq.s64 	%p17, %rd116, 0;
	@%p17 bra 	$L__BB1_26;
	add.s64 	%rd38, %rd115, 1;
	or.b64  	%rd90, %rd38, %rd5;
	and.b64  	%rd91, %rd90, -4294967296;
	setp.ne.s64 	%p18, %rd91, 0;
	@%p18 bra 	$L__BB1_23;
	cvt.u32.u64 	%r27, %rd38;
	rem.u32 	%r28, %r27, %r41;
	cvt.u64.u32 	%rd117, %r28;
	bra.uni 	$L__BB1_24;
$L__BB1_23:
	rem.u64 	%rd117, %rd38, %rd5;
$L__BB1_24:
	setp.eq.s64 	%p19, %rd117, 0;
	@%p19 bra 	$L__BB1_26;
	ld.global.f32 	%f9, [%rd32+-4];
	ld.global.f32 	%f10, [%rd32+4];
	add.f32 	%f11, %f9, %f10;
	ld.global.f32 	%f12, [%rd33];
	add.f32 	%f13, %f11, %f12;
	add.s64 	%rd92, %rd29, %rd114;
	ld.global.f32 	%f14, [%rd92];
	add.f32 	%f15, %f13, %f14;
	mul.f32 	%f16, %f15, 0f3E800000;
	st.global.f32 	[%rd34+-8], %f16;
$L__BB1_26:
	add.s64 	%rd42, %rd115, 1;
	setp.lt.u64 	%p20, %rd42, %rd5;
	setp.ge.u64 	%p21, %rd42, %rd6;
	or.pred  	%p22, %p20, %p21;
	@%p22 bra 	$L__BB1_36;
	or.b64  	%rd93, %rd42, %rd5;
	and.b64  	%rd94, %rd93, -4294967296;
	setp.ne.s64 	%p23, %rd94, 0;
	@%p23 bra 	$L__BB1_29;
	cvt.u32.u64 	%r30, %rd42;
	rem.u32 	%r31, %r30, %r41;
	cvt.u64.u32 	%rd118, %r31;
	bra.uni 	$L__BB1_30;
$L__BB1_29:
	rem.u64 	%rd118, %rd42, %rd5;
$L__BB1_30:
	setp.eq.s64 	%p24, %rd118, 0;
	@%p24 bra 	$L__BB1_36;
	add.s64 	%rd46, %rd115, 2;
	or.b64  	%rd95, %rd46, %rd5;
	and.b64  	%rd96, %rd95, -4294967296;
	setp.ne.s64 	%p25, %rd96, 0;
	@%p25 bra 	$L__BB1_33;
	cvt.u32.u64 	%r33, %rd46;
	rem.u32 	%r34, %r33, %r41;
	cvt.u64.u32 	%rd119, %r34;
	bra.uni 	$L__BB1_34;
$L__BB1_33:
	rem.u64 	%rd119, %rd46, %rd5;
$L__BB1_34:
	setp.eq.s64 	%p26, %rd119, 0;
	@%p26 bra 	$L__BB1_36;
	ld.global.f32 	%f17, [%rd32];
	ld.global.f32 	%f18, [%rd32+8];
	add.f32 	%f19, %f17, %f18;
	ld.global.f32 	%f20, [%rd33+4];
	add.f32 	%f21, %f19, %f20;
	add.s64 	%rd97, %rd29, %rd114;
	ld.global.f32 	%f22, [%rd97+4];
	add.f32 	%f23, %f21, %f22;
	mul.f32 	%f24, %f23, 0f3E800000;
	st.global.f32 	[%rd34+-4], %f24;
$L__BB1_36:
	add.s64 	%rd50, %rd115, 2;
	add.s64 	%rd51, %rd42, 1;
	setp.lt.u64 	%p27, %rd51, %rd5;
	setp.ge.u64 	%p28, %rd51, %rd6;
	or.pred  	%p29, %p27, %p28;
	@%p29 bra 	$L__BB1_46;
	or.b64  	%rd98, %rd50, %rd5;
	and.b64  	%rd99, %rd98, -4294967296;
	setp.ne.s64 	%p30, %rd99, 0;
	@%p30 bra 	$L__BB1_39;
	cvt.u32.u64 	%r36, %rd50;
	rem.u32 	%r37, %r36, %r41;
	cvt.u64.u32 	%rd120, %r37;
	bra.uni 	$L__BB1_40;
$L__BB1_39:
	rem.u64 	%rd120, %rd50, %rd5;
$L__BB1_40:
	setp.eq.s64 	%p31, %rd120, 0;
	@%p31 bra 	$L__BB1_46;
	add.s64 	%rd55, %rd115, 3;
	or.b64  	%rd100, %rd55, %rd5;
	and.b64  	%rd101, %rd100, -4294967296;
	setp.ne.s64 	%p32, %rd101, 0;
	@%p32 bra 	$L__BB1_43;
	cvt.u32.u64 	%r39, %rd55;
	rem.u32 	%r40, %r39, %r41;
	cvt.u64.u32 	%rd121, %r40;
	bra.uni 	$L__BB1_44;
$L__BB1_43:
	rem.u64 	%rd121, %rd55, %rd5;
$L__BB1_44:
	setp.eq.s64 	%p33, %rd121, 0;
	@%p33 bra 	$L__BB1_46;
	ld.global.f32 	%f25, [%rd32+4];
	ld.global.f32 	%f26, [%rd32+12];
	add.f32 	%f27, %f25, %f26;
	ld.global.f32 	%f28, [%rd33+8];
	add.f32 	%f29, %f27, %f28;
	add.s64 	%rd102, %rd29, %rd114;
	ld.global.f32 	%f30, [%rd102+8];
	add.f32 	%f31, %f29, %f30;
	mul.f32 	%f32, %f31, 0f3E800000;
	st.global.f32 	[%rd34], %f32;
$L__BB1_46:
	add.s64 	%rd59, %rd115, 3;
	add.s64 	%rd60, %rd51, 1;
	setp.lt.u64 	%p34, %rd60, %rd5;
	setp.ge.u64 	%p35, %rd60, %rd6;
	or.pred  	%p36, %p34, %p35;
	@%p36 bra 	$L__BB1_56;
	or.b64  	%rd103, %rd59, %rd5;
	and.b64  	%rd104, %rd103, -4294967296;
	setp.ne.s64 	%p37, %rd104, 0;
	@%p37 bra 	$L__BB1_49;
	cvt.u32.u64 	%r42, %rd59;
	rem.u32 	%r43, %r42, %r41;
	cvt.u64.u32 	%rd122, %r43;
	bra.uni 	$L__BB1_50;
$L__BB1_49:
	rem.u64 	%rd122, %rd59, %rd5;
$L__BB1_50:
	setp.eq.s64 	%p38, %rd122, 0;
	@%p38 bra 	$L__BB1_56;
	add.s64 	%rd64, %rd115, 4;
	or.b64  	%rd105, %rd64, %rd5;
	and.b64  	%rd106, %rd105, -4294967296;
	setp.ne.s64 	%p39, %rd106, 0;
	@%p39 bra 	$L__BB1_53;
	cvt.u32.u64 	%r45, %rd64;
	rem.u32 	%r46, %r45, %r41;
	cvt.u64.u32 	%rd123, %r46;
	bra.uni 	$L__BB1_54;
$L__BB1_53:
	rem.u64 	%rd123, %rd64, %rd5;
$L__BB1_54:
	setp.eq.s64 	%p40, %rd123, 0;
	@%p40 bra 	$L__BB1_56;
	ld.global.f32 	%f33, [%rd32+8];
	ld.global.f32 	%f34, [%rd32+16];
	add.f32 	%f35, %f33, %f34;
	ld.global.f32 	%f36, [%rd33+12];
	add.f32 	%f37, %f35, %f36;
	add.s64 	%rd107, %rd29, %rd114;
	ld.global.f32 	%f38, [%rd107+12];
	add.f32 	%f39, %f37, %f38;
	mul.f32 	%f40, %f39, 0f3E800000;
	st.global.f32 	[%rd34+4], %f40;
$L__BB1_56:
	add.s64 	%rd114, %rd114, 16;
	add.s64 	%rd115, %rd60, 1;
	setp.lt.u64 	%p41, %rd115, %rd4;
	@%p41 bra 	$L__BB1_16;
$L__BB1_57:
	ret;

}


// ===== COMPILED SASS (sm_100) =====

	.target	sm_100

	.elftype	@"ET_EXEC"


//--------------------- .note.nv.tkinfo           --------------------------
	.section	.note.nv.tkinfo,"",@"SHT_NOTE"
	.sectionflags	@"SHF_NOTE_NV_TKINFO"
	.tkinfo
        /*0018*/ 	.word	0x00000002
        /*0030*/ 	.string	""
        /*0030*/ 	.string	"ptxas"
        /*0030*/ 	.string	"Cuda compilation tools, release 13.0, V13.0.88"
        /*0030*/ 	.string	"Build cuda_13.0.r13.0/compiler.36424714_0"
        /*0030*/ 	.string	"-arch sm_100 -m 64 "



//--------------------- .note.nv.cuinfo           --------------------------
	.section	.note.nv.cuinfo,"",@"SHT_NOTE"
	.sectionflags	@"SHF_NOTE_NV_CUINFO"
        /*0018*/ 	.short	0x0002
        /*001a*/ 	.short	0x0064
        /*001c*/ 	.short	0x0082
	.zero		2


//--------------------- .nv.info                  --------------------------
	.section	.nv.info,"",@"SHT_CUDA_INFO"
	.align	4


	//----- nvinfo : EIATTR_REGCOUNT
	.align		4
        /*0000*/ 	.byte	0x04, 0x2f
        /*0002*/ 	.short	(.L_1 - .L_0)
	.align		4
.L_0:
        /*0004*/ 	.word	index@(_Z5checkPfS_iifPi)
        /*0008*/ 	.word	0x00000014


	//----- nvinfo : EIATTR_FRAME_SIZE
	.align		4
.L_1:
        /*000c*/ 	.byte	0x04, 0x11
        /*000e*/ 	.short	(.L_3 - .L_2)
	.align		4
.L_2:
        /*0010*/ 	.word	index@(_Z5checkPfS_iifPi)
        /*0014*/ 	.word	0x00000000


	//----- nvinfo : EIATTR_REGCOUNT
	.align		4
.L_3:
        /*0018*/ 	.byte	0x04, 0x2f
        /*001a*/ 	.short	(.L_5 - .L_4)
	.align		4
.L_4:
        /*001c*/ 	.word	index@(_Z51gpu_heat_dist__arbitrary_grid_and_block_size_kernelPfS_ii)
        /*0020*/ 	.word	0x00000020


	//----- nvinfo : EIATTR_FRAME_SIZE
	.align		4
.L_5:
        /*0024*/ 	.byte	0x04, 0x11
        /*0026*/ 	.short	(.L_7 - .L_6)
	.align		4
.L_6:
        /*0028*/ 	.word	index@($__internal_0_$__cuda_sm20_rem_u64)
        /*002c*/ 	.word	0x00000000


	//----- nvinfo : EIATTR_FRAME_SIZE
	.align		4
.L_7:
        /*0030*/ 	.byte	0x04, 0x11
        /*0032*/ 	.short	(.L_9 - .L_8)
	.align		4
.L_8:
        /*0034*/ 	.word	index@(_Z51gpu_heat_dist__arbitrary_grid_and_block_size_kernelPfS_ii)
        /*0038*/ 	.word	0x00000000


	//----- nvinfo : EIATTR_MIN_STACK_SIZE
	.align		4
.L_9:
        /*003c*/ 	.byte	0x04, 0x12
        /*003e*/ 	.short	(.L_11 - .L_10)
	.align		4
.L_10:
        /*0040*/ 	.word	index@(_Z51gpu_heat_dist__arbitrary_grid_and_block_size_kernelPfS_ii)
        /*0044*/ 	.word	0x00000000


	//----- nvinfo : EIATTR_MIN_STACK_SIZE
	.align		4
.L_11:
        /*0048*/ 	.byte	0x04, 0x12
        /*004a*/ 	.short	(.L_13 - .L_12)
	.align		4
.L_12:
        /*004c*/ 	.word	index@(_Z5checkPfS_iifPi)
        /*0050*/ 	.word	0x00000000
.L_13:


//--------------------- .nv.compat                --------------------------
	.section	.nv.compat,"",@"SHT_CUDA_COMPAT_INFO"
	.align	4
        /*0000*/ 	.byte	0x02, 0x09, 0x00, 0x00, 0x02, 0x02, 0x01, 0x00, 0x02, 0x05, 0x05, 0x00, 0x03, 0x07, 0x01, 0x01
        /*0010*/ 	.byte	0x02, 0x03, 0x00, 0x00, 0x02, 0x06, 0x01, 0x00, 0x04, 0x0b, 0x08, 0x00, 0x09, 0x00, 0x00, 0x00
        /*0020*/ 	.byte	0x00, 0x00, 0x00, 0x00


//--------------------- .nv.info._Z51gpu_heat_dist__arbitrary_grid_and_block_size_kernelPfS_ii --------------------------
	.section	.nv.info._Z51gpu_heat_dist__arbitrary_grid_and_block_size_kernelPfS_ii,"",@"SHT_CUDA_INFO"
	.sectionflags	@""
	.align	4


	//----- nvinfo : EIATTR_CUDA_API_VERSION
	.align		4
        /*0000*/ 	.byte	0x04, 0x37
        /*0002*/ 	.short	(.L_15 - .L_14)
.L_14:
        /*0004*/ 	.word	0x00000082


	//----- nvinfo : EIATTR_KPARAM_INFO
	.align		4
.L_15:
        /*0008*/ 	.byte	0x04, 0x17
        /*000a*/ 	.short	(.L_17 - .L_16)
.L_16:
        /*000c*/ 	.word	0x00000000
        /*0010*/ 	.short	0x0003
        /*0012*/ 	.short	0x0014
        /*0014*/ 	.byte	0x00, 0xf0, 0x11, 0x00


	//----- nvinfo : EIATTR_KPARAM_INFO
	.align		4
.L_17:
        /*0018*/ 	.byte	0x04, 0x17
        /*001a*/ 	.short	(.L_19 - .L_18)
.L_18:
        /*001c*/ 	.word	0x00000000
        /*0020*/ 	.short	0x0002
        /*0022*/ 	.short	0x0010
        /*0024*/ 	.byte	0x00, 0xf0, 0x11, 0x00


	//----- nvinfo : EIATTR_KPARAM_INFO
	.align		4
.L_19:
        /*0028*/ 	.byte	0x04, 0x17
        /*002a*/ 	.short	(.L_21 - .L_20)
.L_20:
        /*002c*/ 	.word	0x00000000
        /*0030*/ 	.short	0x0001
        /*0032*/ 	.short	0x0008
        /*0034*/ 	.byte	0x00, 0xf5, 0x21, 0x00


	//----- nvinfo : EIATTR_KPARAM_INFO
	.align		4
.L_21:
        /*0038*/ 	.byte	0x04, 0x17
        /*003a*/ 	.short	(.L_23 - .L_22)
.L_22:
        /*003c*/ 	.word	0x00000000
        /*0040*/ 	.short	0x0000
        /*0042*/ 	.short	0x0000
        /*0044*/ 	.byte	0x00, 0xf5, 0x21, 0x00


	//----- nvinfo : EIATTR_SPARSE_MMA_MASK
	.align		4
.L_23:
        /*0048*/ 	.byte	0x03, 0x50
        /*004a*/ 	.short	0x0000


	//----- nvinfo : EIATTR_MAXREG_COUNT
	.align		4
        /*004c*/ 	.byte	0x03, 0x1b
        /*004e*/ 	.short	0x00ff


	//----- nvinfo : EIATTR_MERCURY_ISA_VERSION
	.align		4
        /*0050*/ 	.byte	0x03, 0x5f
        /*0052*/ 	.short	0x0101


	//----- nvinfo : EIATTR_VRC_CTA_INIT_COUNT
	.align		4
        /*0054*/ 	.byte	0x02, 0x4a
	.zero		1
	.zero		1


	//----- nvinfo : EIATTR_EXIT_INSTR_OFFSETS
	.align		4
        /*0058*/ 	.byte	0x04, 0x1c
        /*005a*/ 	.short	(.L_25 - .L_24)


	//   ....[0]....
.L_24:
        /*005c*/ 	.word	0x000001b0


	//   ....[1]....
        /*0060*/ 	.word	0x00000a50


	//   ....[2]....
        /*0064*/ 	.word	0x00002180


	//----- nvinfo : EIATTR_CRS_STACK_SIZE
	.align		4
.L_25:
        /*0068*/ 	.byte	0x04, 0x1e
        /*006a*/ 	.short	(.L_27 - .L_26)
.L_26:
        /*006c*/ 	.word	0x00000000


	//----- nvinfo : EIATTR_CBANK_PARAM_SIZE
	.align		4
.L_27:
        /*0070*/ 	.byte	0x03, 0x19
        /*0072*/ 	.short	0x0018


	//----- nvinfo : EIATTR_PARAM_CBANK
	.align		4
        /*0074*/ 	.byte	0x04, 0x0a
        /*0076*/ 	.short	(.L_29 - .L_28)
	.align		4
.L_28:
        /*0078*/ 	.word	index@(.nv.constant0._Z51gpu_heat_dist__arbitrary_grid_and_block_size_kernelPfS_ii)
        /*007c*/ 	.short	0x0380
        /*007e*/ 	.short	0x0018


	//----- nvinfo : EIATTR_SW_WAR
	.align		4
.L_29:
        /*0080*/ 	.byte	0x04, 0x36
        /*0082*/ 	.short	(.L_31 - .L_30)
.L_30:
        /*0084*/ 	.word	0x00000008
.L_31:


//--------------------- .nv.info._Z5checkPfS_iifPi --------------------------
	.section	.nv.info._Z5checkPfS_iifPi,"",@"SHT_CUDA_INFO"
	.sectionflags	@""
	.align	4


	//----- nvinfo : EIATTR_CUDA_API_VERSION
	.align		4
        /*0000*/ 	.byte	0x04, 0x37
        /*0002*/ 	.short	(.L_33 - .L_32)
.L_32:
        /*0004*/ 	.word	0x00000082


	//----- nvinfo : EIATTR_KPARAM_INFO
	.align		4
.L_33:
        /*0008*/ 	.byte	0x04, 0x17
        /*000a*/ 	.short	(.L_35 - .L_34)
.L_34:
        /*000c*/ 	.word	0x00000000
        /*0010*/ 	.short	0x0005
        /*0012*/ 	.short	0x0020
        /*0014*/ 	.byte	0x00, 0xf5, 0x21, 0x00


	//----- nvinfo : EIATTR_KPARAM_INFO
	.align		4
.L_35:
        /*0018*/ 	.byte	0x04, 0x17
        /*001a*/ 	.short	(.L_37 - .L_36)
.L_36:
        /*001c*/ 	.word	0x00000000
        /*0020*/ 	.short	0x0004
        /*0022*/ 	.short	0x0018
        /*0024*/ 	.byte	0x00, 0xf0, 0x11, 0x00


	//----- nvinfo : EIATTR_KPARAM_INFO
	.align		4
.L_37:
        /*0028*/ 	.byte	0x04, 0x17
        /*002a*/ 	.short	(.L_39 - .L_38)
.L_38:
        /*002c*/ 	.word	0x00000000
        /*0030*/ 	.short	0x0003
        /*0032*/ 	.short	0x0014
        /*0034*/ 	.byte	0x00, 0xf0, 0x11, 0x00


	//----- nvinfo : EIATTR_KPARAM_INFO
	.align		4
.L_39:
        /*0038*/ 	.byte	0x04, 0x17
        /*003a*/ 	.short	(.L_41 - .L_40)
.L_40:
        /*003c*/ 	.word	0x00000000
        /*0040*/ 	.short	0x0002
        /*0042*/ 	.short	0x0010
        /*0044*/ 	.byte	0x00, 0xf0, 0x11, 0x00


	//----- nvinfo : EIATTR_KPARAM_INFO
	.align		4
.L_41:
        /*0048*/ 	.byte	0x04, 0x17
        /*004a*/ 	.short	(.L_43 - .L_42)
.L_42:
        /*004c*/ 	.word	0x00000000
        /*0050*/ 	.short	0x0001
        /*0052*/ 	.short	0x0008
        /*0054*/ 	.byte	0x00, 0xf5, 0x21, 0x00


	//----- nvinfo : EIATTR_KPARAM_INFO
	.align		4
.L_43:
        /*0058*/ 	.byte	0x04, 0x17
        /*005a*/ 	.short	(.L_45 - .L_44)
.L_44:
        /*005c*/ 	.word	0x00000000
        /*0060*/ 	.short	0x0000
        /*0062*/ 	.short	0x0000
        /*0064*/ 	.byte	0x00, 0xf5, 0x21, 0x00


	//----- nvinfo : EIATTR_SPARSE_MMA_MASK
	.align		4
.L_45:
        /*0068*/ 	.byte	0x03, 0x50
        /*006a*/ 	.short	0x0000


	//----- nvinfo : EIATTR_MAXREG_COUNT
	.align		4
        /*006c*/ 	.byte	0x03, 0x1b
        /*006e*/ 	.short	0x00ff


	//----- nvinfo : EIATTR_MERCURY_ISA_VERSION
	.align		4
        /*0070*/ 	.byte	0x03, 0x5f
        /*0072*/ 	.short	0x0101


	//----- nvinfo : EIATTR_VRC_CTA_INIT_COUNT
	.align		4
        /*0074*/ 	.byte	0x02, 0x4a
	.zero		1
	.zero		1


	//----- nvinfo : EIATTR_EXIT_INSTR_OFFSETS
	.align		4
        /*0078*/ 	.byte	0x04, 0x1c
        /*007a*/ 	.short	(.L_47 - .L_46)


	//   ....[0]....
.L_46:
        /*007c*/ 	.word	0x00000050


	//   ....[1]....
        /*0080*/ 	.word	0x000001d0


	//   ....[2]....
        /*0084*/ 	.word	0x00000480


	//   ....[3]....
        /*0088*/ 	.word	0x00000760


	//----- nvinfo : EIATTR_CRS_STACK_SIZE
	.align		4
.L_47:
        /*008c*/ 	.byte	0x04, 0x1e
        /*008e*/ 	.short	(.L_49 - .L_48)
.L_48:
        /*0090*/ 	.word	0x00000000


	//----- nvinfo : EIATTR_CBANK_PARAM_SIZE
	.align		4
.L_49:
        /*0094*/ 	.byte	0x03, 0x19
        /*0096*/ 	.short	0x0028


	//----- nvinfo : EIATTR_PARAM_CBANK
	.align		4
        /*0098*/ 	.byte	0x04, 0x0a
        /*009a*/ 	.short	(.L_51 - .L_50)
	.align		4
.L_50:
        /*009c*/ 	.word	index@(.nv.constant0._Z5checkPfS_iifPi)
        /*00a0*/ 	.short	0x0380
        /*00a2*/ 	.short	0x0028


	//----- nvinfo : EIATTR_SW_WAR
	.align		4
.L_51:
        /*00a4*/ 	.byte	0x04, 0x36
        /*00a6*/ 	.short	(.L_53 - .L_52)
.L_52:
        /*00a8*/ 	.word	0x00000008
.L_53:


//--------------------- .nv.callgraph             --------------------------
	.section	.nv.callgraph,"",@"SHT_CUDA_CALLGRAPH"
	.align	4
	.sectionentsize	8
	.align		4
        /*0000*/ 	.word	0x00000000
	.align		4
        /*0004*/ 	.word	0xffffffff
	.align		4
        /*0008*/ 	.word	0x00000000
	.align		4
        /*000c*/ 	.word	0xfffffffe
	.align		4
        /*0010*/ 	.word	0x00000000
	.align		4
        /*0014*/ 	.word	0xfffffffd
	.align		4
        /*0018*/ 	.word	0x00000000
	.align		4
        /*001c*/ 	.word	0xfffffffc


//--------------------- .text._Z51gpu_heat_dist__arbitrary_grid_and_block_size_kernelPfS_ii --------------------------
	.section	.text._Z51gpu_heat_dist__arbitrary_grid_and_block_size_kernelPfS_ii,"ax",@progbits
	.align	128
        .global         _Z51gpu_heat_dist__arbitrary_grid_and_block_size_kernelPfS_ii
        .type           _Z51gpu_heat_dist__arbitrary_grid_and_block_size_kernelPfS_ii,@function
        .size           _Z51gpu_heat_dist__arbitrary_grid_and_block_size_kernelPfS_ii,(.L_x_50 - _Z51gpu_heat_dist__arbitrary_grid_and_block_size_kernelPfS_ii)
        .other          _Z51gpu_heat_dist__arbitrary_grid_and_block_size_kernelPfS_ii,@"STO_CUDA_ENTRY STV_DEFAULT"
_Z51gpu_heat_dist__arbitrary_grid_and_block_size_kernelPfS_ii:
.text._Z51gpu_heat_dist__arbitrary_grid_and_block_size_kernelPfS_ii:
[----:B------:R-:W-:Y:S01]  /*0000*/  LDC R1, c[0x0][0x37c] ;  /* 0x0000df00ff017b82 */ /* 0x000fe20000000800 */
[----:B------:R-:W0:Y:S07]  /*0010*/  S2R R3, SR_TID.Y ;  /* 0x0000000000037919 */ /* 0x000e2e0000002200 */
[----:B------:R-:W-:Y:S01]  /*0020*/  S2UR UR4, SR_CTAID.X ;  /* 0x00000000000479c3 */ /* 0x000fe20000002500 */
[----:B------:R-:W1:Y:S01]  /*0030*/  LDCU UR6, c[0x0][0x370] ;  /* 0x00006e00ff0677ac */ /* 0x000e620008000800 */
[----:B------:R-:W2:Y:S01]  /*0040*/  S2R R5, SR_TID.X ;  /* 0x0000000000057919 */ /* 0x000ea20000002100 */
[----:B------:R-:W2:Y:S05]  /*0050*/  LDCU UR7, c[0x0][0x360] ;  /* 0x00006c00ff0777ac */ /* 0x000eaa0008000800 */
[----:B------:R-:W1:Y:S01]  /*0060*/  S2UR UR5, SR_CTAID.Y ;  /* 0x00000000000579c3 */ /* 0x000e620000002600 */
[----:B------:R-:W3:Y:S07]  /*0070*/  LDCU.64 UR8, c[0x0][0x390] ;  /* 0x00007200ff0877ac */ /* 0x000eee0008000a00 */
[----:B------:R-:W0:Y:S01]  /*0080*/  LDC R0, c[0x0][0x364] ;  /* 0x0000d900ff007b82 */ /* 0x000e220000000800 */
[----:B-1----:R-:W-:-:S06]  /*0090*/  UIMAD UR4, UR5, UR6, UR4 ;  /* 0x00000006050472a4 */ /* 0x002fcc000f8e0204 */
[----:B0-----:R-:W-:Y:S01]  /*00a0*/  IMAD R0, R0, UR4, R3 ;  /* 0x0000000400007c24 */ /* 0x001fe2000f8e0203 */
[----:B---3--:R-:W-:-:S03]  /*00b0*/  UIMAD UR4, UR8, UR8, URZ ;  /* 0x00000008080472a4 */ /* 0x008fc6000f8e02ff */
[----:B--2---:R-:W-:Y:S01]  /*00c0*/  IMAD R0, R0, UR7, R5 ;  /* 0x0000000700007c24 */ /* 0x004fe2000f8e0205 */
[----:B------:R-:W-:Y:S01]  /*00d0*/  UIADD3 UR5, UPT, UPT, UR4, -0x1, URZ ;  /* 0xffffffff04057890 */ /* 0x000fe2000fffe0ff */
[----:B------:R-:W-:Y:S02]  /*00e0*/  IMAD.U32 R5, RZ, RZ, UR9 ;  /* 0x00000009ff057e24 */ /* 0x000fe4000f8e00ff */
[----:B------:R-:W-:-:S03]  /*00f0*/  IMAD R17, R0, UR9, RZ ;  /* 0x0000000900117c24 */ /* 0x000fc6000f8e02ff */
[----:B------:R-:W-:Y:S02]  /*0100*/  IMAD.U32 R3, RZ, RZ, UR5 ;  /* 0x00000005ff037e24 */ /* 0x000fe4000f8e00ff */
[----:B------:R-:W-:Y:S01]  /*0110*/  IADD3 R2, P1, PT, R17, UR9, RZ ;  /* 0x0000000911027c10 */ /* 0x000fe2000ff3e0ff */
[----:B------:R-:W-:Y:S01]  /*0120*/  IMAD.U32 R0, RZ, RZ, UR5 ;  /* 0x00000005ff007e24 */ /* 0x000fe2000f8e00ff */
[----:B------:R-:W-:Y:S02]  /*0130*/  SHF.R.S32.HI R10, RZ, 0x1f, R17 ;  /* 0x0000001fff0a7819 */ /* 0x000fe40000011411 */
[----:B------:R-:W-:Y:S02]  /*0140*/  ISETP.GT.U32.AND P0, PT, R2, UR4, PT ;  /* 0x0000000402007c0c */ /* 0x000fe4000bf04070 */
[----:B------:R-:W-:-:S04]  /*0150*/  LEA.HI.X.SX32 R5, R5, R10, 0x1, P1 ;  /* 0x0000000a05057211 */ /* 0x000fc800008f0eff */
[----:B------:R-:W-:-:S04]  /*0160*/  ISETP.GT.U32.AND.EX P0, PT, R5, RZ, PT, P0 ;  /* 0x000000ff0500720c */ /* 0x000fc80003f04100 */
[----:B------:R-:W-:-:S09]  /*0170*/  SEL R2, R3, R2, P0 ;  /* 0x0000000203027207 */ /* 0x000fd20000000000 */
[----:B------:R-:W-:Y:S02]  /*0180*/  @P0 SHF.R.S32.HI R5, RZ, 0x1f, R0 ;  /* 0x0000001fff050819 */ /* 0x000fe40000011400 */
[----:B------:R-:W-:-:S04]  /*0190*/  ISETP.GT.U32.AND P0, PT, R2, R17, PT ;  /* 0x000000110200720c */ /* 0x000fc80003f04070 */
[----:B------:R-:W-:-:S13]  /*01a0*/  ISETP.GT.U32.AND.EX P0, PT, R5, R10, PT, P0 ;  /* 0x0000000a0500720c */ /* 0x000fda0003f04100 */
[----:B------:R-:W-:Y:S05]  /*01b0*/  @!P0 EXIT ;  /* 0x000000000000894d */ /* 0x000fea0003800000 */
[--C-:B------:R-:W-:Y:S01]  /*01c0*/  IMAD.IADD R16, R2, 0x1, -R17.reuse ;  /* 0x0000000102107824 */ /* 0x100fe200078e0a11 */
[----:B------:R-:W-:Y:S01]  /*01d0*/  UIADD3 UR4, UPT, UPT, UR4, -UR8, URZ ;  /* 0x8000000804047290 */ /* 0x000fe2000fffe0ff */
[----:B------:R-:W-:Y:S01]  /*01e0*/  BSSY.RECONVERGENT B0, `(.L_x_0) ;  /* 0x0000082000007945 */ /* 0x000fe20003800200 */
[----:B------:R-:W0:Y:S01]  /*01f0*/  LDCU.64 UR10, c[0x0][0x358] ;  /* 0x00006b00ff0a77ac */ /* 0x000e220008000a00 */
[----:B------:R-:W-:Y:S01]  /*0200*/  IMAD.MOV.U32 R3, RZ, RZ, R17 ;  /* 0x000000ffff037224 */ /* 0x000fe200078e0011 */
[----:B------:R-:W-:Y:S01]  /*0210*/  LOP3.LUT R16, R16, 0x3, RZ, 0xc0, !PT ;  /* 0x0000000310107812 */ /* 0x000fe200078ec0ff */
[----:B------:R-:W-:Y:S01]  /*0220*/  IMAD.MOV.U32 R0, RZ, RZ, R10 ;  /* 0x000000ffff007224 */ /* 0x000fe200078e000a */
[----:B------:R-:W1:Y:S02]  /*0230*/  LDCU UR7, c[0x0][0x390] ;  /* 0x00007200ff0777ac */ /* 0x000e640008000800 */
[----:B------:R-:W-:Y:S01]  /*0240*/  ISETP.NE.U32.AND P0, PT, R16, RZ, PT ;  /* 0x000000ff1000720c */ /* 0x000fe20003f05070 */
[----:B------:R-:W2:Y:S03]  /*0250*/  LDCU UR9, c[0x0][0x390] ;  /* 0x00007200ff0977ac */ /* 0x000ea60008000800 */
[----:B------:R-:W-:Y:S01]  /*0260*/  ISETP.NE.AND.EX P0, PT, RZ, RZ, PT, P0 ;  /* 0x000000ffff00720c */ /* 0x000fe20003f05300 */
[----:B------:R-:W3:Y:S01]  /*0270*/  LDCU.128 UR16, c[0x0][0x380] ;  /* 0x00007000ff1077ac */ /* 0x000ee20008000c00 */
[----:B------:R-:W-:-:S02]  /*0280*/  USHF.R.S32.HI UR12, URZ, 0x1f, UR8 ;  /* 0x0000001fff0c7899 */ /* 0x000fc40008011408 */
[----:B------:R-:W-:-:S09]  /*0290*/  USHF.R.S32.HI UR13, URZ, 0x1f, UR4 ;  /* 0x0000001fff0d7899 */ /* 0x000fd20008011404 */
[----:B01----:R-:W-:Y:S05]  /*02a0*/  @!P0 BRA `(.L_x_1) ;  /* 0x0000000400d48947 */ /* 0x003fea0003800000 */
[----:B------:R-:W0:Y:S01]  /*02b0*/  LDCU.64 UR14, c[0x0][0x380] ;  /* 0x00007000ff0e77ac */ /* 0x000e220008000a00 */
[----:B------:R-:W1:Y:S01]  /*02c0*/  LDC R12, c[0x0][0x390] ;  /* 0x0000e400ff0c7b82 */ /* 0x000e620000000800 */
[C---:B------:R-:W-:Y:S01]  /*02d0*/  IADD3 R3, P2, PT, R17.reuse, R16, RZ ;  /* 0x0000001011037210 */ /* 0x040fe20007f5e0ff */
[----:B------:R-:W-:Y:S01]  /*02e0*/  IMAD.MOV.U32 R19, RZ, RZ, RZ ;  /* 0x000000ffff137224 */ /* 0x000fe200078e00ff */
[----:B------:R-:W-:Y:S01]  /*02f0*/  USHF.L.U32 UR5, UR8, 0x2, URZ ;  /* 0x0000000208057899 */ /* 0x000fe200080006ff */
[C-C-:B------:R-:W-:Y:S01]  /*0300*/  SHF.L.U64.HI R18, R17.reuse, 0x2, R10.reuse ;  /* 0x0000000211127819 */ /* 0x140fe2000001020a */
[----:B------:R-:W-:Y:S01]  /*0310*/  USHF.L.U64.HI UR6, UR8, 0x2, UR12 ;  /* 0x0000000208067899 */ /* 0x000fe2000801020c */
[----:B------:R-:W-:Y:S02]  /*0320*/  IMAD.SHL.U32 R22, R17, 0x4, RZ ;  /* 0x0000000411167824 */ /* 0x000fe400078e00ff */
[----:B------:R-:W-:Y:S02]  /*0330*/  IMAD.MOV.U32 R23, RZ, RZ, R17 ;  /* 0x000000ffff177224 */ /* 0x000fe400078e0011 */
[----:B------:R-:W-:-:S02]  /*0340*/  IMAD.MOV.U32 R24, RZ, RZ, R10 ;  /* 0x000000ffff187224 */ /* 0x000fc400078e000a */
[----:B------:R-:W-:Y:S02]  /*0350*/  IMAD.X R0, R10, 0x1, R19, P2 ;  /* 0x000000010a007824 */ /* 0x000fe400010e0613 */
[----:B0-----:R-:W-:Y:S02]  /*0360*/  IMAD.U32 R21, RZ, RZ, UR14 ;  /* 0x0000000eff157e24 */ /* 0x001fe4000f8e00ff */
[----:B------:R-:W-:-:S03]  /*0370*/  IMAD.U32 R27, RZ, RZ, UR15 ;  /* 0x0000000fff1b7e24 */ /* 0x000fc6000f8e00ff */
[C---:B------:R-:W-:Y:S02]  /*0380*/  IADD3 R20, P0, PT, R21.reuse, UR5, RZ ;  /* 0x0000000515147c10 */ /* 0x040fe4000ff1e0ff */
[----:B------:R-:W-:Y:S02]  /*0390*/  IADD3 R21, P1, PT, R21, -UR5, RZ ;  /* 0x8000000515157c10 */ /* 0x000fe4000ff3e0ff */
[C---:B------:R-:W-:Y:S02]  /*03a0*/  IADD3.X R25, PT, PT, R27.reuse, UR6, RZ, P0, !PT ;  /* 0x000000061b197c10 */ /* 0x040fe400087fe4ff */
[----:B------:R-:W-:-:S09]  /*03b0*/  IADD3.X R27, PT, PT, R27, ~UR6, RZ, P1, !PT ;  /* 0x800000061b1b7c10 */ /* 0x000fd20008ffe4ff */
.L_x_10:
[C---:B------:R-:W-:Y:S01]  /*03c0*/  ISETP.GE.U32.AND P0, PT, R23.reuse, UR4, PT ;  /* 0x0000000417007c0c */ /* 0x040fe2000bf06070 */
[----:B------:R-:W-:Y:S01]  /*03d0*/  BSSY.RECONVERGENT B1, `(.L_x_2) ;  /* 0x000005d000017945 */ /* 0x000fe20003800200 */
[----:B-1----:R-:W-:Y:S02]  /*03e0*/  ISETP.LT.U32.AND P1, PT, R23, R12, PT ;  /* 0x0000000c1700720c */ /* 0x002fe40003f21070 */
[----:B------:R-:W-:Y:S02]  /*03f0*/  ISETP.GE.U32.AND.EX P0, PT, R24, UR13, PT, P0 ;  /* 0x0000000d18007c0c */ /* 0x000fe4000bf06100 */
[----:B------:R-:W-:Y:S02]  /*0400*/  IADD3 R16, P2, PT, R16, -0x1, RZ ;  /* 0xffffffff10107810 */ /* 0x000fe40007f5e0ff */
[----:B------:R-:W-:Y:S02]  /*0410*/  ISETP.LT.U32.OR.EX P1, PT, R24, UR12, P0, P1 ;  /* 0x0000000c18007c0c */ /* 0x000fe40008721510 */
[----:B------:R-:W-:-:S02]  /*0420*/  IADD3.X R19, PT, PT, R19, -0x1, RZ, P2, !PT ;  /* 0xffffffff13137810 */ /* 0x000fc400017fe4ff */
[----:B------:R-:W-:-:S04]  /*0430*/  ISETP.NE.U32.AND P2, PT, R16, RZ, PT ;  /* 0x000000ff1000720c */ /* 0x000fc80003f45070 */
[----:B------:R-:W-:-:S05]  /*0440*/  ISETP.NE.AND.EX P0, PT, R19, RZ, PT, P2 ;  /* 0x000000ff1300720c */ /* 0x000fca0003f05320 */
[----:B0-----:R-:W-:Y:S08]  /*0450*/  @P1 BRA `(.L_x_3) ;  /* 0x0000000400501947 */ /* 0x001ff00003800000 */
[----:B------:R-:W-:Y:S01]  /*0460*/  LOP3.LUT R4, R24, UR12, RZ, 0xfc, !PT ;  /* 0x0000000c18047c12 */ /* 0x000fe2000f8efcff */
[----:B------:R-:W-:Y:S03]  /*0470*/  BSSY.RECONVERGENT B2, `(.L_x_4) ;  /* 0x000001e000027945 */ /* 0x000fe60003800200 */
[----:B------:R-:W-:-:S13]  /*0480*/  ISETP.NE.U32.AND P1, PT, R4, RZ, PT ;  /* 0x000000ff0400720c */ /* 0x000fda0003f25070 */
[----:B------:R-:W-:Y:S05]  /*0490*/  @P1 BRA `(.L_x_5) ;  /* 0x0000000000501947 */ /* 0x000fea0003800000 */
[----:B------:R-:W0:Y:S01]  /*04a0*/  I2F.U32.RP R4, R12 ;  /* 0x0000000c00047306 */ /* 0x000e220000209000 */
[----:B------:R-:W-:-:S07]  /*04b0*/  ISETP.NE.U32.AND P2, PT, R12, RZ, PT ;  /* 0x000000ff0c00720c */ /* 0x000fce0003f45070 */
[----:B0-----:R-:W0:Y:S02]  /*04c0*/  MUFU.RCP R4, R4 ;  /* 0x0000000400047308 */ /* 0x001e240000001000 */
[----:B0-----:R-:W-:-:S06]  /*04d0*/  VIADD R6, R4, 0xffffffe ;  /* 0x0ffffffe04067836 */ /* 0x001fcc0000000000 */
[----:B------:R0:W1:Y:S02]  /*04e0*/  F2I.FTZ.U32.TRUNC.NTZ R7, R6 ;  /* 0x0000000600077305 */ /* 0x000064000021f000 */
[----:B0-----:R-:W-:Y:S02]  /*04f0*/  IMAD.MOV.U32 R6, RZ, RZ, RZ ;  /* 0x000000ffff067224 */ /* 0x001fe400078e00ff */
[----:B-1----:R-:W-:-:S04]  /*0500*/  IMAD.MOV R9, RZ, RZ, -R7 ;  /* 0x000000ffff097224 */ /* 0x002fc800078e0a07 */
[----:B------:R-:W-:-:S04]  /*0510*/  IMAD R9, R9, R12, RZ ;  /* 0x0000000c09097224 */ /* 0x000fc800078e02ff */
[----:B------:R-:W-:-:S06]  /*0520*/  IMAD.HI.U32 R8, R7, R9, R6 ;  /* 0x0000000907087227 */ /* 0x000fcc00078e0006 */
[----:B------:R-:W-:-:S04]  /*0530*/  IMAD.HI.U32 R8, R8, R23, RZ ;  /* 0x0000001708087227 */ /* 0x000fc800078e00ff */
[----:B------:R-:W-:-:S04]  /*0540*/  IMAD.MOV R8, RZ, RZ, -R8 ;  /* 0x000000ffff087224 */ /* 0x000fc800078e0a08 */
[----:B------:R-:W-:-:S05]  /*0550*/  IMAD R7, R12, R8, R23 ;  /* 0x000000080c077224 */ /* 0x000fca00078e0217 */
[----:B------:R-:W-:-:S13]  /*0560*/  ISETP.GE.U32.AND P1, PT, R7, R12, PT ;  /* 0x0000000c0700720c */ /* 0x000fda0003f26070 */
[----:B------:R-:W-:-:S05]  /*0570*/  @P1 IMAD.IADD R7, R7, 0x1, -R12 ;  /* 0x0000000107071824 */ /* 0x000fca00078e0a0c */
[----:B------:R-:W-:-:S13]  /*0580*/  ISETP.GE.U32.AND P1, PT, R7, R12, PT ;  /* 0x0000000c0700720c */ /* 0x000fda0003f26070 */
[----:B------:R-:W-:Y:S01]  /*0590*/  @P1 IMAD.IADD R7, R7, 0x1, -R12 ;  /* 0x0000000107071824 */ /* 0x000fe200078e0a0c */
[----:B------:R-:W-:-:S04]  /*05a0*/  @!P2 LOP3.LUT R7, RZ, R12, RZ, 0x33, !PT ;  /* 0x0000000cff07a212 */ /* 0x000fc800078e33ff */
[----:B------:R-:W-:-:S04]  /*05b0*/  ISETP.NE.U32.AND P1, PT, R7, RZ, PT ;  /* 0x000000ff0700720c */ /* 0x000fc80003f25070 */
[----:B------:R-:W-:Y:S01]  /*05c0*/  ISETP.NE.AND.EX P1, PT, RZ, RZ, PT, P1 ;  /* 0x000000ffff00720c */ /* 0x000fe20003f25310 */
[----:B------:R-:W-:-:S12]  /*05d0*/  BRA `(.L_x_6) ;  /* 0x00000000001c7947 */ /* 0x000fd80003800000 */
.L_x_5:
[----:B------:R-:W-:Y:S01]  /*05e0*/  IMAD.MOV.U32 R6, RZ, RZ, R23 ;  /* 0x000000ffff067224 */ /* 0x000fe200078e0017 */
[----:B------:R-:W-:Y:S01]  /*05f0*/  MOV R4, 0x630 ;  /* 0x0000063000047802 */ /* 0x000fe20000000f00 */
[----:B------:R-:W-:Y:S02]  /*0600*/  IMAD.MOV.U32 R7, RZ, RZ, R24 ;  /* 0x000000ffff077224 */ /* 0x000fe400078e0018 */
[----:B------:R-:W-:-:S07]  /*0610*/  IMAD.U32 R9, RZ, RZ, UR12 ;  /* 0x0000000cff097e24 */ /* 0x000fce000f8e00ff */
[----:B--23--:R-:W-:Y:S05]  /*0620*/  CALL.REL.NOINC `($__internal_0_$__cuda_sm20_rem_u64) ;  /* 0x0000001800d87944 */ /* 0x00cfea0003c00000 */
[----:B------:R-:W-:-:S04]  /*0630*/  ISETP.NE.U32.AND P1, PT, R6, RZ, PT ;  /* 0x000000ff0600720c */ /* 0x000fc80003f25070 */
[----:B------:R-:W-:-:S13]  /*0640*/  ISETP.NE.AND.EX P1, PT, R7, RZ, PT, P1 ;  /* 0x000000ff0700720c */ /* 0x000fda0003f25310 */
.L_x_6:
[----:B--23--:R-:W-:Y:S05]  /*0650*/  BSYNC.RECONVERGENT B2 ;  /* 0x0000000000027941 */ /* 0x00cfea0003800200 */
.L_x_4:
[----:B------:R-:W-:Y:S05]  /*0660*/  @!P1 BRA `(.L_x_3) ;  /* 0x0000000000cc9947 */ /* 0x000fea0003800000 */
[----:B------:R-:W-:Y:S01]  /*0670*/  IADD3 R4, P1, PT, R23, 0x1, RZ ;  /* 0x0000000117047810 */ /* 0x000fe20007f3e0ff */
[----:B------:R-:W-:Y:S04]  /*0680*/  BSSY.RECONVERGENT B2, `(.L_x_7) ;  /* 0x000001f000027945 */ /* 0x000fe80003800200 */
[----:B------:R-:W-:-:S05]  /*0690*/  IMAD.X R7, RZ, RZ, R24, P1 ;  /* 0x000000ffff077224 */ /* 0x000fca00008e0618 */
[----:B------:R-:W-:-:S04]  /*06a0*/  LOP3.LUT R6, R7, UR12, RZ, 0xfc, !PT ;  /* 0x0000000c07067c12 */ /* 0x000fc8000f8efcff */
[----:B------:R-:W-:-:S13]  /*06b0*/  ISETP.NE.U32.AND P1, PT, R6, RZ, PT ;  /* 0x000000ff0600720c */ /* 0x000fda0003f25070 */
[----:B------:R-:W-:Y:S05]  /*06c0*/  @P1 BRA `(.L_x_8) ;  /* 0x0000000000501947 */ /* 0x000fea0003800000 */
[----:B------:R-:W0:Y:S01]  /*06d0*/  I2F.U32.RP R8, UR9 ;  /* 0x0000000900087d06 */ /* 0x000e220008209000 */
[----:B------:R-:W-:Y:S01]  /*06e0*/  IMAD.MOV.U32 R6, RZ, RZ, RZ ;  /* 0x000000ffff067224 */ /* 0x000fe200078e00ff */
[----:B------:R-:W-:-:S06]  /*06f0*/  ISETP.NE.U32.AND P2, PT, RZ, UR9, PT ;  /* 0x00000009ff007c0c */ /* 0x000fcc000bf45070 */
[----:B0-----:R-:W0:Y:S02]  /*0700*/  MUFU.RCP R8, R8 ;  /* 0x0000000800087308 */ /* 0x001e240000001000 */
[----:B0-----:R-:W-:-:S06]  /*0710*/  VIADD R9, R8, 0xffffffe ;  /* 0x0ffffffe08097836 */ /* 0x001fcc0000000000 */
[----:B------:R-:W0:Y:S02]  /*0720*/  F2I.FTZ.U32.TRUNC.NTZ R7, R9 ;  /* 0x0000000900077305 */ /* 0x000e24000021f000 */
[----:B0-----:R-:W-:-:S04]  /*0730*/  IMAD.MOV R11, RZ, RZ, -R7 ;  /* 0x000000ffff0b7224 */ /* 0x001fc800078e0a07 */
[----:B------:R-:W-:-:S04]  /*0740*/  IMAD R11, R11, UR9, RZ ;  /* 0x000000090b0b7c24 */ /* 0x000fc8000f8e02ff */
[----:B------:R-:W-:-:S06]  /*0750*/  IMAD.HI.U32 R11, R7, R11, R6 ;  /* 0x0000000b070b7227 */ /* 0x000fcc00078e0006 */
[----:B------:R-:W-:-:S04]  /*0760*/  IMAD.HI.U32 R6, R11, R4, RZ ;  /* 0x000000040b067227 */ /* 0x000fc800078e00ff */
[----:B------:R-:W-:-:S04]  /*0770*/  IMAD.MOV R7, RZ, RZ, -R6 ;  /* 0x000000ffff077224 */ /* 0x000fc800078e0a06 */
[----:B------:R-:W-:-:S05]  /*0780*/  IMAD R4, R7, UR9, R4 ;  /* 0x0000000907047c24 */ /* 0x000fca000f8e0204 */
[----:B------:R-:W-:-:S13]  /*0790*/  ISETP.GE.U32.AND P1, PT, R4, UR9, PT ;  /* 0x0000000904007c0c */ /* 0x000fda000bf26070 */
[----:B------:R-:W-:-:S05]  /*07a0*/  @P1 VIADD R4, R4, -UR9 ;  /* 0x8000000904041c36 */ /* 0x000fca0008000000 */
[----:B------:R-:W-:-:S13]  /*07b0*/  ISETP.GE.U32.AND P1, PT, R4, UR9, PT ;  /* 0x0000000904007c0c */ /* 0x000fda000bf26070 */
[----:B------:R-:W-:Y:S01]  /*07c0*/  @P1 VIADD R4, R4, -UR9 ;  /* 0x8000000904041c36 */ /* 0x000fe20008000000 */
[----:B------:R-:W-:-:S04]  /*07d0*/  @!P2 LOP3.LUT R4, RZ, UR9, RZ, 0x33, !PT ;  /* 0x00000009ff04ac12 */ /* 0x000fc8000f8e33ff */
[----:B------:R-:W-:-:S04]  /*07e0*/  ISETP.NE.U32.AND P1, PT, R4, RZ, PT ;  /* 0x000000ff0400720c */ /* 0x000fc80003f25070 */
[----:B------:R-:W-:Y:S01]  /*07f0*/  ISETP.NE.AND.EX P1, PT, RZ, RZ, PT, P1 ;  /* 0x000000ffff00720c */ /* 0x000fe20003f25310 */
[----:B------:R-:W-:-:S12]  /*0800*/  BRA `(.L_x_9) ;  /* 0x0000000000187947 */ /* 0x000fd80003800000 */
.L_x_8:
[----:B------:R-:W-:Y:S01]  /*0810*/  IMAD.MOV.U32 R6, RZ, RZ, R4 ;  /* 0x000000ffff067224 */ /* 0x000fe200078e0004 */
[----:B------:R-:W-:Y:S01]  /*0820*/  MOV R4, 0x850 ;  /* 0x0000085000047802 */ /* 0x000fe20000000f00 */
[----:B------:R-:W-:-:S07]  /*0830*/  IMAD.U32 R9, RZ, RZ, UR12 ;  /* 0x0000000cff097e24 */ /* 0x000fce000f8e00ff */
[----:B------:R-:W-:Y:S05]  /*0840*/  CALL.REL.NOINC `($__internal_0_$__cuda_sm20_rem_u64) ;  /* 0x0000001800507944 */ /* 0x000fea0003c00000 */
[----:B------:R-:W-:-:S04]  /*0850*/  ISETP.NE.U32.AND P1, PT, R6, RZ, PT ;  /* 0x000000ff0600720c */ /* 0x000fc80003f25070 */
[----:B------:R-:W-:-:S13]  /*0860*/  ISETP.NE.AND.EX P1, PT, R7, RZ, PT, P1 ;  /* 0x000000ff0700720c */ /* 0x000fda0003f25310 */
.L_x_9:
[----:B------:R-:W-:Y:S05]  /*0870*/  BSYNC.RECONVERGENT B2 ;  /* 0x0000000000027941 */ /* 0x000fea0003800200 */
.L_x_7:
[----:B------:R-:W-:Y:S05]  /*0880*/  @!P1 BRA `(.L_x_3) ;  /* 0x0000000000449947 */ /* 0x000fea0003800000 */
[C---:B------:R-:W-:Y:S02]  /*0890*/  IADD3 R14, P1, PT, R22.reuse, UR16, RZ ;  /* 0x00000010160e7c10 */ /* 0x040fe4000ff3e0ff */
[----:B------:R-:W-:Y:S02]  /*08a0*/  IADD3 R8, P2, PT, R22, R21, RZ ;  /* 0x0000001516087210 */ /* 0x000fe40007f5e0ff */
[----:B------:R-:W-:Y:S02]  /*08b0*/  IADD3.X R15, PT, PT, R18, UR17, RZ, P1, !PT ;  /* 0x00000011120f7c10 */ /* 0x000fe40008ffe4ff */
[----:B------:R-:W-:Y:S01]  /*08c0*/  IADD3 R6, P1, PT, R22, R20, RZ ;  /* 0x0000001416067210 */ /* 0x000fe20007f3e0ff */
[C---:B------:R-:W-:Y:S02]  /*08d0*/  IMAD.X R9, R18.reuse, 0x1, R27, P2 ;  /* 0x0000000112097824 */ /* 0x040fe400010e061b */
[----:B------:R-:W2:Y:S02]  /*08e0*/  LDG.E R4, desc[UR10][R14.64+-0x4] ;  /* 0xfffffc0a0e047981 */ /* 0x000ea4000c1e1900 */
[----:B------:R-:W-:-:S02]  /*08f0*/  IMAD.X R7, R18, 0x1, R25, P1 ;  /* 0x0000000112077824 */ /* 0x000fc400008e0619 */
[----:B------:R-:W2:Y:S04]  /*0900*/  LDG.E R11, desc[UR10][R14.64+0x4] ;  /* 0x0000040a0e0b7981 */ /* 0x000ea8000c1e1900 */
[----:B------:R-:W3:Y:S04]  /*0910*/  LDG.E R9, desc[UR10][R8.64] ;  /* 0x0000000a08097981 */ /* 0x000ee8000c1e1900 */
[----:B------:R-:W4:Y:S01]  /*0920*/  LDG.E R7, desc[UR10][R6.64] ;  /* 0x0000000a06077981 */ /* 0x000f22000c1e1900 */
[----:B------:R-:W-:-:S04]  /*0930*/  IADD3 R28, P1, PT, R22, UR18, RZ ;  /* 0x00000012161c7c10 */ /* 0x000fc8000ff3e0ff */
[----:B------:R-:W-:Y:S01]  /*0940*/  IADD3.X R29, PT, PT, R18, UR19, RZ, P1, !PT ;  /* 0x00000013121d7c10 */ /* 0x000fe20008ffe4ff */
[----:B--2---:R-:W-:-:S04]  /*0950*/  FADD R4, R4, R11 ;  /* 0x0000000b04047221 */ /* 0x004fc80000000000 */
[----:B---3--:R-:W-:-:S04]  /*0960*/  FADD R4, R4, R9 ;  /* 0x0000000904047221 */ /* 0x008fc80000000000 */
[----:B----4-:R-:W-:-:S04]  /*0970*/  FADD R4, R4, R7 ;  /* 0x0000000704047221 */ /* 0x010fc80000000000 */
[----:B------:R-:W-:-:S05]  /*0980*/  FMUL R11, R4, 0.25 ;  /* 0x3e800000040b7820 */ /* 0x000fca0000400000 */
[----:B------:R0:W-:Y:S02]  /*0990*/  STG.E desc[UR10][R28.64], R11 ;  /* 0x0000000b1c007986 */ /* 0x0001e4000c10190a */
.L_x_3:
[----:B--23--:R-:W-:Y:S05]  /*09a0*/  BSYNC.RECONVERGENT B1 ;  /* 0x0000000000017941 */ /* 0x00cfea0003800200 */
.L_x_2:
[----:B------:R-:W-:Y:S02]  /*09b0*/  IADD3 R23, P2, PT, R23, 0x1, RZ ;  /* 0x0000000117177810 */ /* 0x000fe40007f5e0ff */
[----:B------:R-:W-:-:S03]  /*09c0*/  IADD3 R22, P1, PT, R22, 0x4, RZ ;  /* 0x0000000416167810 */ /* 0x000fc60007f3e0ff */
[----:B------:R-:W-:Y:S02]  /*09d0*/  IMAD.X R24, RZ, RZ, R24, P2 ;  /* 0x000000ffff187224 */ /* 0x000fe400010e0618 */
[----:B------:R-:W-:Y:S01]  /*09e0*/  IMAD.X R18, RZ, RZ, R18, P1 ;  /* 0x000000ffff127224 */ /* 0x000fe200008e0612 */
[----:B------:R-:W-:Y:S07]  /*09f0*/  @P0 BRA `(.L_x_10) ;  /* 0xfffffff800700947 */ /* 0x000fee000383ffff */
.L_x_1:
[----:B--23--:R-:W-:Y:S05]  /*0a00*/  BSYNC.RECONVERGENT B0 ;  /* 0x0000000000007941 */ /* 0x00cfea0003800200 */
.L_x_0:
[----:B------:R-:W-:-:S04]  /*0a10*/  IADD3 R4, P1, PT, R17, -R2, RZ ;  /* 0x8000000211047210 */ /* 0x000fc80007f3e0ff */
[----:B------:R-:W-:Y:S01]  /*0a20*/  ISETP.GT.U32.AND P0, PT, R4, -0x4, PT ;  /* 0xfffffffc0400780c */ /* 0x000fe20003f04070 */
[----:B------:R-:W-:-:S05]  /*0a30*/  IMAD.X R4, R10, 0x1, ~R5, P1 ;  /* 0x000000010a047824 */ /* 0x000fca00008e0e05 */
[----:B------:R-:W-:-:S13]  /*0a40*/  ISETP.GT.U32.AND.EX P0, PT, R4, -0x1, PT, P0 ;  /* 0xffffffff0400780c */ /* 0x000fda0003f04100 */
[----:B------:R-:W-:Y:S05]  /*0a50*/  @P0 EXIT ;  /* 0x000000000000094d */ /* 0x000fea0003800000 */
[----:B------:R-:W1:Y:S01]  /*0a60*/  LDCU UR5, c[0x0][0x390] ;  /* 0x00007200ff0577ac */ /* 0x000e620008000800 */
[----:B------:R-:W2:Y:S01]  /*0a70*/  LDC R10, c[0x0][0x390] ;  /* 0x0000e400ff0a7b82 */ /* 0x000ea20000000800 */
[C---:B------:R-:W-:Y:S01]  /*0a80*/  SHF.L.U64.HI R12, R3.reuse, 0x2, R0 ;  /* 0x00000002030c7819 */ /* 0x040fe20000010200 */
[----:B------:R-:W-:Y:S01]  /*0a90*/  IMAD.SHL.U32 R21, R3, 0x4, RZ ;  /* 0x0000000403157824 */ /* 0x000fe200078e00ff */
[----:B------:R-:W3:Y:S01]  /*0aa0*/  LDCU.64 UR8, c[0x0][0x380] ;  /* 0x00007000ff0877ac */ /* 0x000ee20008000a00 */
[----:B------:R-:W4:Y:S04]  /*0ab0*/  LDCU UR15, c[0x0][0x390] ;  /* 0x00007200ff0f77ac */ /* 0x000f280008000800 */
[----:B------:R-:W0:Y:S08]  /*0ac0*/  LDC.64 R16, c[0x0][0x380] ;  /* 0x0000e000ff107b82 */ /* 0x000e300000000a00 */
[----:B------:R-:W0:Y:S01]  /*0ad0*/  LDC.64 R18, c[0x0][0x388] ;  /* 0x0000e200ff127b82 */ /* 0x000e220000000a00 */
[----:B-1----:R-:W-:-:S02]  /*0ae0*/  USHF.L.U32 UR6, UR5, 0x2, URZ ;  /* 0x0000000205067899 */ /* 0x002fc400080006ff */
[----:B------:R-:W-:Y:S02]  /*0af0*/  USHF.L.U64.HI UR5, UR5, 0x2, UR12 ;  /* 0x0000000205057899 */ /* 0x000fe4000801020c */
[----:B---3--:R-:W-:Y:S02]  /*0b00*/  UIADD3 UR14, UP0, UPT, -UR6, UR8, URZ ;  /* 0x00000008060e7290 */ /* 0x008fe4000ff1e1ff */
[----:B------:R-:W-:Y:S02]  /*0b10*/  UIADD3 UR6, UP1, UPT, UR6, UR8, URZ ;  /* 0x0000000806067290 */ /* 0x000fe4000ff3e0ff */
[----:B------:R-:W-:Y:S02]  /*0b20*/  UIADD3.X UR8, UPT, UPT, ~UR5, UR9, URZ, UP0, !UPT ;  /* 0x0000000905087290 */ /* 0x000fe400087fe5ff */
[----:B----4-:R-:W-:-:S12]  /*0b30*/  UIADD3.X UR5, UPT, UPT, UR5, UR9, URZ, UP1, !UPT ;  /* 0x0000000905057290 */ /* 0x010fd80008ffe4ff */
.L_x_43:
[C---:B------:R-:W-:Y:S01]  /*0b40*/  ISETP.GE.U32.AND P1, PT, R3.reuse, UR4, PT ;  /* 0x0000000403007c0c */ /* 0x040fe2000bf26070 */
[----:B------:R-:W-:Y:S01]  /*0b50*/  BSSY.RECONVERGENT B0, `(.L_x_11) ;  /* 0x0000059000007945 */ /* 0x000fe20003800200 */
[----:B--2---:R-:W-:Y:S02]  /*0b60*/  ISETP.LT.U32.AND P0, PT, R3, R10, PT ;  /* 0x0000000a0300720c */ /* 0x004fe40003f01070 */
[C---:B------:R-:W-:Y:S02]  /*0b70*/  ISETP.GE.U32.AND.EX P1, PT, R0.reuse, UR13, PT, P1 ;  /* 0x0000000d00007c0c */ /* 0x040fe4000bf26110 */
[C---:B0-----:R-:W-:Y:S02]  /*0b80*/  IADD3 R26, P3, PT, R21.reuse, R16, RZ ;  /* 0x00000010151a7210 */ /* 0x041fe40007f7e0ff */
[----:B------:R-:W-:Y:S02]  /*0b90*/  ISETP.LT.U32.OR.EX P0, PT, R0, UR12, P1, P0 ;  /* 0x0000000c00007c0c */ /* 0x000fe40008f01500 */
[C---:B------:R-:W-:Y:S01]  /*0ba0*/  IADD3 R22, P4, P5, R21.reuse, 0x8, R18 ;  /* 0x0000000815167810 */ /* 0x040fe20007d9e012 */
[----:B------:R-:W-:Y:S01]  /*0bb0*/  IMAD.X R27, R12, 0x1, R17, P3 ;  /* 0x000000010c1b7824 */ /* 0x000fe200018e0611 */
[----:B------:R-:W-:-:S02]  /*0bc0*/  IADD3 R24, P2, PT, R21, UR14, RZ ;  /* 0x0000000e15187c10 */ /* 0x000fc4000ff5e0ff */
[C---:B------:R-:W-:Y:S02]  /*0bd0*/  IADD3.X R23, PT, PT, R12.reuse, R19, RZ, P4, P5 ;  /* 0x000000130c177210 */ /* 0x040fe400027ea4ff */
[----:B------:R-:W-:-:S05]  /*0be0*/  IADD3.X R25, PT, PT, R12, UR8, RZ, P2, !PT ;  /* 0x000000080c197c10 */ /* 0x000fca00097fe4ff */
[----:B------:R-:W-:Y:S05]  /*0bf0*/  @P0 BRA `(.L_x_12) ;  /* 0x0000000400380947 */ /* 0x000fea0003800000 */
        /* <DEDUP_REMOVED lines=17> */
[----:B------:R-:W-:-:S04]  /*0d10*/  @P0 IADD3 R7, PT, PT, R7, -R10, RZ ;  /* 0x8000000a07070210 */ /* 0x000fc80007ffe0ff */
[----:B------:R-:W-:-:S13]  /*0d20*/  ISETP.GE.U32.AND P0, PT, R7, R10, PT ;  /* 0x0000000a0700720c */ /* 0x000fda0003f06070 */
[----:B------:R-:W-:Y:S01]  /*0d30*/  @P0 IMAD.IADD R7, R7, 0x1, -R10 ;  /* 0x0000000107070824 */ /* 0x000fe200078e0a0a */
[----:B------:R-:W-:-:S04]  /*0d40*/  @!P1 LOP3.LUT R7, RZ, R10, RZ, 0x33, !PT ;  /* 0x0000000aff079212 */ /* 0x000fc800078e33ff */
[----:B------:R-:W-:-:S04]  /*0d50*/  ISETP.NE.U32.AND P0, PT, R7, RZ, PT ;  /* 0x000000ff0700720c */ /* 0x000fc80003f05070 */
[----:B------:R-:W-:Y:S01]  /*0d60*/  ISETP.NE.AND.EX P0, PT, RZ, RZ, PT, P0 ;  /* 0x000000ffff00720c */ /* 0x000fe20003f05300 */
[----:B------:R-:W-:-:S12]  /*0d70*/  BRA `(.L_x_15) ;  /* 0x00000000001c7947 */ /* 0x000fd80003800000 */
.L_x_14:
[----:B------:R-:W-:Y:S01]  /*0d80*/  IMAD.MOV.U32 R6, RZ, RZ, R3 ;  /* 0x000000ffff067224 */ /* 0x000fe200078e0003 */
[----:B------:R-:W-:Y:S01]  /*0d90*/  MOV R4, 0xdd0 ;  /* 0x00000dd000047802 */ /* 0x000fe20000000f00 */
[----:B------:R-:W-:Y:S02]  /*0da0*/  IMAD.MOV.U32 R7, RZ, RZ, R0 ;  /* 0x000000ffff077224 */ /* 0x000fe400078e0000 */
[----:B------:R-:W-:-:S07]  /*0db0*/  IMAD.U32 R9, RZ, RZ, UR12 ;  /* 0x0000000cff097e24 */ /* 0x000fce000f8e00ff */
[----:B------:R-:W-:Y:S05]  /*0dc0*/  CALL.REL.NOINC `($__internal_0_$__cuda_sm20_rem_u64) ;  /* 0x0000001000f07944 */ /* 0x000fea0003c00000 */
[----:B------:R-:W-:-:S04]  /*0dd0*/  ISETP.NE.U32.AND P0, PT, R6, RZ, PT ;  /* 0x000000ff0600720c */ /* 0x000fc80003f05070 */
[----:B------:R-:W-:-:S13]  /*0de0*/  ISETP.NE.AND.EX P0, PT, R7, RZ, PT, P0 ;  /* 0x000000ff0700720c */ /* 0x000fda0003f05300 */
.L_x_15:
[----:B------:R-:W-:Y:S05]  /*0df0*/  BSYNC.RECONVERGENT B1 ;  /* 0x0000000000017941 */ /* 0x000fea0003800200 */
.L_x_13:
        /* <DEDUP_REMOVED lines=27> */
.L_x_17:
[----:B------:R-:W-:Y:S01]  /*0fb0*/  IMAD.MOV.U32 R6, RZ, RZ, R4 ;  /* 0x000000ffff067224 */ /* 0x000fe200078e0004 */
[----:B------:R-:W-:Y:S01]  /*0fc0*/  MOV R4, 0xff0 ;  /* 0x00000ff000047802 */ /* 0x000fe20000000f00 */
[----:B------:R-:W-:-:S07]  /*0fd0*/  IMAD.U32 R9, RZ, RZ, UR12 ;  /* 0x0000000cff097e24 */ /* 0x000fce000f8e00ff */
[----:B------:R-:W-:Y:S05]  /*0fe0*/  CALL.REL.NOINC `($__internal_0_$__cuda_sm20_rem_u64) ;  /* 0x0000001000687944 */ /* 0x000fea0003c00000 */
[----:B------:R-:W-:-:S04]  /*0ff0*/  ISETP.NE.U32.AND P0, PT, R6, RZ, PT ;  /* 0x000000ff0600720c */ /* 0x000fc80003f05070 */
[----:B------:R-:W-:-:S13]  /*1000*/  ISETP.NE.AND.EX P0, PT, R7, RZ, PT, P0 ;  /* 0x000000ff0700720c */ /* 0x000fda0003f05300 */
.L_x_18:
[----:B------:R-:W-:Y:S05]  /*1010*/  BSYNC.RECONVERGENT B1 ;  /* 0x0000000000017941 */ /* 0x000fea0003800200 */
.L_x_16:
[----:B------:R-:W-:Y:S05]  /*1020*/  @!P0 BRA `(.L_x_12) ;  /* 0x00000000002c8947 */ /* 0x000fea0003800000 */
[----:B------:R-:W-:Y:S01]  /*1030*/  IADD3 R6, P0, PT, R21, UR6, RZ ;  /* 0x0000000615067c10 */ /* 0x000fe2000ff1e0ff */
[----:B------:R-:W2:Y:S04]  /*1040*/  LDG.E R4, desc[UR10][R26.64+-0x4] ;  /* 0xfffffc0a1a047981 */ /* 0x000ea8000c1e1900 */
[----:B------:R-:W2:Y:S01]  /*1050*/  LDG.E R9, desc[UR10][R26.64+0x4] ;  /* 0x0000040a1a097981 */ /* 0x000ea2000c1e1900 */
[----:B------:R-:W-:-:S03]  /*1060*/  IADD3.X R7, PT, PT, R12, UR5, RZ, P0, !PT ;  /* 0x000000050c077c10 */ /* 0x000fc600087fe4ff */
[----:B------:R-:W3:Y:S04]  /*1070*/  LDG.E R11, desc[UR10][R24.64] ;  /* 0x0000000a180b7981 */ /* 0x000ee8000c1e1900 */
[----:B------:R-:W4:Y:S01]  /*1080*/  LDG.E R7, desc[UR10][R6.64] ;  /* 0x0000000a06077981 */ /* 0x000f22000c1e1900 */
[----:B--2---:R-:W-:-:S04]  /*1090*/  FADD R4, R4, R9 ;  /* 0x0000000904047221 */ /* 0x004fc80000000000 */
[----:B---3--:R-:W-:-:S04]  /*10a0*/  FADD R4, R4, R11 ;  /* 0x0000000b04047221 */ /* 0x008fc80000000000 */
[----:B----4-:R-:W-:-:S04]  /*10b0*/  FADD R4, R4, R7 ;  /* 0x0000000704047221 */ /* 0x010fc80000000000 */
[----:B------:R-:W-:-:S05]  /*10c0*/  FMUL R9, R4, 0.25 ;  /* 0x3e80000004097820 */ /* 0x000fca0000400000 */
[----:B------:R0:W-:Y:S02]  /*10d0*/  STG.E desc[UR10][R22.64+-0x8], R9 ;  /* 0xfffff80916007986 */ /* 0x0001e4000c10190a */
.L_x_12:
[----:B------:R-:W-:Y:S05]  /*10e0*/  BSYNC.RECONVERGENT B0 ;  /* 0x0000000000007941 */ /* 0x000fea0003800200 */
.L_x_11:
[----:B0-----:R-:W-:Y:S01]  /*10f0*/  IADD3 R9, P1, PT, R3, 0x1, RZ ;  /* 0x0000000103097810 */ /* 0x001fe20007f3e0ff */
[----:B------:R-:W-:Y:S03]  /*1100*/  BSSY.RECONVERGENT B0, `(.L_x_19) ;  /* 0x0000054000007945 */ /* 0x000fe60003800200 */
[C---:B------:R-:W-:Y:S01]  /*1110*/  ISETP.GE.U32.AND P0, PT, R9.reuse, UR4, PT ;  /* 0x0000000409007c0c */ /* 0x040fe2000bf06070 */
[----:B------:R-:W-:Y:S01]  /*1120*/  IMAD.X R7, RZ, RZ, R0, P1 ;  /* 0x000000ffff077224 */ /* 0x000fe200008e0600 */
[----:B------:R-:W-:-:S04]  /*1130*/  ISETP.LT.U32.AND P1, PT, R9, R10, PT ;  /* 0x0000000a0900720c */ /* 0x000fc80003f21070 */
[----:B------:R-:W-:-:S04]  /*1140*/  ISETP.GE.U32.AND.EX P0, PT, R7, UR13, PT, P0 ;  /* 0x0000000d07007c0c */ /* 0x000fc8000bf06100 */
[----:B------:R-:W-:-:S13]  /*1150*/  ISETP.LT.U32.OR.EX P0, PT, R7, UR12, P0, P1 ;  /* 0x0000000c07007c0c */ /* 0x000fda0008701510 */
        /* <DEDUP_REMOVED lines=25> */
.L_x_22:
[----:B------:R-:W-:Y:S01]  /*12f0*/  IMAD.MOV.U32 R6, RZ, RZ, R9 ;  /* 0x000000ffff067224 */ /* 0x000fe200078e0009 */
[----:B------:R-:W-:Y:S01]  /*1300*/  MOV R4, 0x1330 ;  /* 0x0000133000047802 */ /* 0x000fe20000000f00 */
[----:B------:R-:W-:-:S07]  /*1310*/  IMAD.U32 R9, RZ, RZ, UR12 ;  /* 0x0000000cff097e24 */ /* 0x000fce000f8e00ff */
[----:B------:R-:W-:Y:S05]  /*1320*/  CALL.REL.NOINC `($__internal_0_$__cuda_sm20_rem_u64) ;  /* 0x0000000c00987944 */ /* 0x000fea0003c00000 */
[----:B------:R-:W-:-:S04]  /*1330*/  ISETP.NE.U32.AND P0, PT, R6, RZ, PT ;  /* 0x000000ff0600720c */ /* 0x000fc80003f05070 */
[----:B------:R-:W-:-:S13]  /*1340*/  ISETP.NE.AND.EX P0, PT, R7, RZ, PT, P0 ;  /* 0x000000ff0700720c */ /* 0x000fda0003f05300 */
.L_x_23:
[----:B------:R-:W-:Y:S05]  /*1350*/  BSYNC.RECONVERGENT B1 ;  /* 0x0000000000017941 */ /* 0x000fea0003800200 */
.L_x_21:
        /* <DEDUP_REMOVED lines=22> */
[----:B------:R-:W-:Y:S02]  /*14c0*/  @P0 IADD3 R4, PT, PT, R4, -UR15, RZ ;  /* 0x8000000f04040c10 */ /* 0x000fe4000fffe0ff */
[----:B------:R-:W-:-:S04]  /*14d0*/  @!P1 LOP3.LUT R4, RZ, UR15, RZ, 0x33, !PT ;  /* 0x0000000fff049c12 */ /* 0x000fc8000f8e33ff */
[----:B------:R-:W-:-:S04]  /*14e0*/  ISETP.NE.U32.AND P0, PT, R4, RZ, PT ;  /* 0x000000ff0400720c */ /* 0x000fc80003f05070 */
[----:B------:R-:W-:Y:S01]  /*14f0*/  ISETP.NE.AND.EX P0, PT, RZ, RZ, PT, P0 ;  /* 0x000000ffff00720c */ /* 0x000fe20003f05300 */
[----:B------:R-:W-:-:S12]  /*1500*/  BRA `(.L_x_26) ;  /* 0x0000000000187947 */ /* 0x000fd80003800000 */
.L_x_25:
[----:B------:R-:W-:Y:S01]  /*1510*/  IMAD.MOV.U32 R6, RZ, RZ, R4 ;  /* 0x000000ffff067224 */ /* 0x000fe200078e0004 */
[----:B------:R-:W-:Y:S01]  /*1520*/  MOV R4, 0x1550 ;  /* 0x0000155000047802 */ /* 0x000fe20000000f00 */
[----:B------:R-:W-:-:S07]  /*1530*/  IMAD.U32 R9, RZ, RZ, UR12 ;  /* 0x0000000cff097e24 */ /* 0x000fce000f8e00ff */
[----:B------:R-:W-:Y:S05]  /*1540*/  CALL.REL.NOINC `($__internal_0_$__cuda_sm20_rem_u64) ;  /* 0x0000000c00107944 */ /* 0x000fea0003c00000 */
[----:B------:R-:W-:-:S04]  /*1550*/  ISETP.NE.U32.AND P0, PT, R6, RZ, PT ;  /* 0x000000ff0600720c */ /* 0x000fc80003f05070 */
[----:B------:R-:W-:-:S13]  /*1560*/  ISETP.NE.AND.EX P0, PT, R7, RZ, PT, P0 ;  /* 0x000000ff0700720c */ /* 0x000fda0003f05300 */
.L_x_26:
[----:B------:R-:W-:Y:S05]  /*1570*/  BSYNC.RECONVERGENT B1 ;  /* 0x0000000000017941 */ /* 0x000fea0003800200 */
.L_x_24:
        /* <DEDUP_REMOVED lines=12> */
.L_x_20:
[----:B------:R-:W-:Y:S05]  /*1640*/  BSYNC.RECONVERGENT B0 ;  /* 0x0000000000007941 */ /* 0x000fea0003800200 */
.L_x_19:
        /* <DEDUP_REMOVED lines=32> */
.L_x_30:
[----:B------:R-:W-:Y:S01]  /*1850*/  IMAD.MOV.U32 R6, RZ, RZ, R9 ;  /* 0x000000ffff067224 */ /* 0x000fe200078e0009 */
[----:B------:R-:W-:Y:S01]  /*1860*/  MOV R4, 0x1890 ;  /* 0x0000189000047802 */ /* 0x000fe20000000f00 */
[----:B------:R-:W-:-:S07]  /*1870*/  IMAD.U32 R9, RZ, RZ, UR12 ;  /* 0x0000000cff097e24 */ /* 0x000fce000f8e00ff */
[----:B------:R-:W-:Y:S05]  /*1880*/  CALL.REL.NOINC `($__internal_0_$__cuda_sm20_rem_u64) ;  /* 0x0000000800407944 */ /* 0x000fea0003c00000 */
[----:B------:R-:W-:-:S04]  /*1890*/  ISETP.NE.U32.AND P0, PT, R6, RZ, PT ;  /* 0x000000ff0600720c */ /* 0x000fc80003f05070 */
[----:B------:R-:W-:-:S13]  /*18a0*/  ISETP.NE.AND.EX P0, PT, R7, RZ, PT, P0 ;  /* 0x000000ff0700720c */ /* 0x000fda0003f05300 */
.L_x_31:
[----:B------:R-:W-:Y:S05]  /*18b0*/  BSYNC.RECONVERGENT B1 ;  /* 0x0000000000017941 */ /* 0x000fea0003800200 */
.L_x_29:
        /* <DEDUP_REMOVED lines=27> */
.L_x_33:
[----:B------:R-:W-:Y:S01]  /*1a70*/  IMAD.MOV.U32 R6, RZ, RZ, R4 ;  /* 0x000000ffff067224 */ /* 0x000fe200078e0004 */
[----:B------:R-:W-:Y:S01]  /*1a80*/  MOV R4, 0x1ab0 ;  /* 0x00001ab000047802 */ /* 0x000fe20000000f00 */
[----:B------:R-:W-:-:S07]  /*1a90*/  IMAD.U32 R9, RZ, RZ, UR12 ;  /* 0x0000000cff097e24 */ /* 0x000fce000f8e00ff */
[----:B------:R-:W-:Y:S05]  /*1aa0*/  CALL.REL.NOINC `($__internal_0_$__cuda_sm20_rem_u64) ;  /* 0x0000000400b87944 */ /* 0x000fea0003c00000 */
[----:B------:R-:W-:-:S04]  /*1ab0*/  ISETP.NE.U32.AND P0, PT, R6, RZ, PT ;  /* 0x000000ff0600720c */ /* 0x000fc80003f05070 */
[----:B------:R-:W-:-:S13]  /*1ac0*/  ISETP.NE.AND.EX P0, PT, R7, RZ, PT, P0 ;  /* 0x000000ff0700720c */ /* 0x000fda0003f05300 */
.L_x_34:
[----:B------:R-:W-:Y:S05]  /*1ad0*/  BSYNC.RECONVERGENT B1 ;  /* 0x0000000000017941 */ /* 0x000fea0003800200 */
.L_x_32:
        /* <DEDUP_REMOVED lines=12> */
.L_x_28:
[----:B------:R-:W-:Y:S05]  /*1ba0*/  BSYNC.RECONVERGENT B0 ;  /* 0x0000000000007941 */ /* 0x000fea0003800200 */
.L_x_27:
        /* <DEDUP_REMOVED lines=32> */
.L_x_38:
[----:B------:R-:W-:Y:S01]  /*1db0*/  IMAD.MOV.U32 R6, RZ, RZ, R9 ;  /* 0x000000ffff067224 */ /* 0x000fe200078e0009 */
[----:B------:R-:W-:Y:S02]  /*1dc0*/  MOV R9, UR12 ;  /* 0x0000000c00097c02 */ /* 0x000fe40008000f00 */
[----:B------:R-:W-:-:S07]  /*1dd0*/  MOV R4, 0x1df0 ;  /* 0x00001df000047802 */ /* 0x000fce0000000f00 */
[----:B------:R-:W-:Y:S05]  /*1de0*/  CALL.REL.NOINC `($__internal_0_$__cuda_sm20_rem_u64) ;  /* 0x0000000000e87944 */ /* 0x000fea0003c00000 */
[----:B------:R-:W-:-:S04]  /*1df0*/  ISETP.NE.U32.AND P0, PT, R6, RZ, PT ;  /* 0x000000ff0600720c */ /* 0x000fc80003f05070 */
[----:B------:R-:W-:-:S13]  /*1e00*/  ISETP.NE.AND.EX P0, PT, R7, RZ, PT, P0 ;  /* 0x000000ff0700720c */ /* 0x000fda0003f05300 */
.L_x_39:
[----:B------:R-:W-:Y:S05]  /*1e10*/  BSYNC.RECONVERGENT B1 ;  /* 0x0000000000017941 */ /* 0x000fea0003800200 */
.L_x_37:
        /* <DEDUP_REMOVED lines=27> */
.L_x_41:
[----:B------:R-:W-:Y:S01]  /*1fd0*/  IMAD.MOV.U32 R6, RZ, RZ, R4 ;  /* 0x000000ffff067224 */ /* 0x000fe200078e0004 */
[----:B------:R-:W-:Y:S01]  /*1fe0*/  MOV R4, 0x2010 ;  /* 0x0000201000047802 */ /* 0x000fe20000000f00 */
[----:B------:R-:W-:-:S07]  /*1ff0*/  IMAD.U32 R9, RZ, RZ, UR12 ;  /* 0x0000000cff097e24 */ /* 0x000fce000f8e00ff */
[----:B------:R-:W-:Y:S05]  /*2000*/  CALL.REL.NOINC `($__internal_0_$__cuda_sm20_rem_u64) ;  /* 0x0000000000607944 */ /* 0x000fea0003c00000 */
[----:B------:R-:W-:-:S04]  /*2010*/  ISETP.NE.U32.AND P0, PT, R6, RZ, PT ;  /* 0x000000ff0600720c */ /* 0x000fc80003f05070 */
[----:B------:R-:W-:-:S13]  /*2020*/  ISETP.NE.AND.EX P0, PT, R7, RZ, PT, P0 ;  /* 0x000000ff0700720c */ /* 0x000fda0003f05300 */
.L_x_42:
[----:B------:R-:W-:Y:S05]  /*2030*/  BSYNC.RECONVERGENT B1 ;  /* 0x0000000000017941 */ /* 0x000fea0003800200 */
.L_x_40:
        /* <DEDUP_REMOVED lines=12> */
.L_x_36:
[----:B------:R-:W-:Y:S05]  /*2100*/  BSYNC.RECONVERGENT B0 ;  /* 0x0000000000007941 */ /* 0x000fea0003800200 */
.L_x_35:
[----:B------:R-:W-:Y:S02]  /*2110*/  IADD3 R3, P0, PT, R3, 0x4, RZ ;  /* 0x0000000403037810 */ /* 0x000fe40007f1e0ff */
[----:B------:R-:W-:-:S03]  /*2120*/  IADD3 R21, P1, PT, R21, 0x10, RZ ;  /* 0x0000001015157810 */ /* 0x000fc60007f3e0ff */
[----:B------:R-:W-:Y:S01]  /*2130*/  IMAD.X R0, RZ, RZ, R0, P0 ;  /* 0x000000ffff007224 */ /* 0x000fe200000e0600 */
[----:B------:R-:W-:Y:S01]  /*2140*/  ISETP.GE.U32.AND P0, PT, R3, R2, PT ;  /* 0x000000020300720c */ /* 0x000fe20003f06070 */
[----:B------:R-:W-:-:S03]  /*2150*/  IMAD.X R12, RZ, RZ, R12, P1 ;  /* 0x000000ffff0c7224 */ /* 0x000fc600008e060c */
[----:B------:R-:W-:-:S13]  /*2160*/  ISETP.GE.U32.AND.EX P0, PT, R0, R5, PT, P0 ;  /* 0x000000050000720c */ /* 0x000fda0003f06100 */
[----:B------:R-:W-:Y:S05]  /*2170*/  @!P0 BRA `(.L_x_43) ;  /* 0xffffffe800708947 */ /* 0x000fea000383ffff */
[----:B------:R-:W-:Y:S05]  /*2180*/  EXIT ;  /* 0x000000000000794d */ /* 0x000fea0003800000 */
        .weak           $__internal_0_$__cuda_sm20_rem_u64
        .type           $__internal_0_$__cuda_sm20_rem_u64,@function
        .size           $__internal_0_$__cuda_sm20_rem_u64,(.L_x_50 - $__internal_0_$__cuda_sm20_rem_u64)
$__internal_0_$__cuda_sm20_rem_u64:
[----:B------:R-:W-:-:S04]  /*2190*/  IMAD.U32 R8, RZ, RZ, UR7 ;  /* 0x00000007ff087e24 */ /* 0x000fc8000f8e00ff */
[----:B------:R-:W0:Y:S08]  /*21a0*/  I2F.U64.RP R14, R8 ;  /* 0x00000008000e7312 */ /* 0x000e300000309000 */
[----:B0-----:R-:W0:Y:S02]  /*21b0*/  MUFU.RCP R28, R14 ;  /* 0x0000000e001c7308 */ /* 0x001e240000001000 */
[----:B0-----:R-:W-:-:S06]  /*21c0*/  VIADD R28, R28, 0x1ffffffe ;  /* 0x1ffffffe1c1c7836 */ /* 0x001fcc0000000000 */
[----:B------:R-:W0:Y:S02]  /*21d0*/  F2I.U64.TRUNC R28, R28 ;  /* 0x0000001c001c7311 */ /* 0x000e24000020d800 */
[----:B0-----:R-:W-:-:S04]  /*21e0*/  IMAD.WIDE.U32 R14, R28, UR7, RZ ;  /* 0x000000071c0e7c25 */ /* 0x001fc8000f8e00ff */
[C---:B------:R-:W-:Y:S01]  /*21f0*/  IMAD R13, R28.reuse, R9, R15 ;  /* 0x000000091c0d7224 */ /* 0x040fe200078e020f */
[----:B------:R-:W-:Y:S01]  /*2200*/  IADD3 R11, P1, PT, RZ, -R14, RZ ;  /* 0x8000000eff0b7210 */ /* 0x000fe20007f3e0ff */
[----:B------:R-:W-:Y:S02]  /*2210*/  IMAD.MOV.U32 R15, RZ, RZ, R28 ;  /* 0x000000ffff0f7224 */ /* 0x000fe400078e001c */
[----:B------:R-:W-:Y:S02]  /*2220*/  IMAD R8, R29, UR7, R13 ;  /* 0x000000071d087c24 */ /* 0x000fe4000f8e020d */
[----:B------:R-:W-:-:S04]  /*2230*/  IMAD.HI.U32 R14, R28, R11, RZ ;  /* 0x0000000b1c0e7227 */ /* 0x000fc800078e00ff */
[----:B------:R-:W-:-:S04]  /*2240*/  IMAD.X R8, RZ, RZ, ~R8, P1 ;  /* 0x000000ffff087224 */ /* 0x000fc800008e0e08 */
[----:B------:R-:W-:-:S04]  /*2250*/  IMAD.WIDE.U32 R14, P1, R28, R8, R14 ;  /* 0x000000081c0e7225 */ /* 0x000fc8000782000e */
[----:B------:R-:W-:-:S04]  /*2260*/  IMAD.HI.U32 R14, P2, R29, R11, R14 ;  /* 0x0000000b1d0e7227 */ /* 0x000fc8000784000e */
[CC--:B------:R-:W-:Y:S02]  /*2270*/  IMAD R15, R29.reuse, R8.reuse, RZ ;  /* 0x000000081d0f7224 */ /* 0x0c0fe400078e02ff */
[----:B------:R-:W-:-:S03]  /*2280*/  IMAD.HI.U32 R8, R29, R8, RZ ;  /* 0x000000081d087227 */ /* 0x000fc600078e00ff */
[----:B------:R-:W-:Y:S01]  /*2290*/  IADD3 R15, P3, PT, R15, R14, RZ ;  /* 0x0000000e0f0f7210 */ /* 0x000fe20007f7e0ff */
[----:B------:R-:W-:-:S04]  /*22a0*/  IMAD.X R8, R8, 0x1, R29, P1 ;  /* 0x0000000108087824 */ /* 0x000fc800008e061d */
[----:B------:R-:W-:Y:S01]  /*22b0*/  IMAD.WIDE.U32 R28, R15, UR7, RZ ;  /* 0x000000070f1c7c25 */ /* 0x000fe2000f8e00ff */
[----:B------:R-:W-:-:S03]  /*22c0*/  IADD3.X R8, PT, PT, RZ, RZ, R8, P3, P2 ;  /* 0x000000ffff087210 */ /* 0x000fc60001fe4408 */
[----:B------:R-:W-:Y:S01]  /*22d0*/  IMAD R13, R15, R9, R29 ;  /* 0x000000090f0d7224 */ /* 0x000fe200078e021d */
[----:B------:R-:W-:-:S03]  /*22e0*/  IADD3 R11, P1, PT, RZ, -R28, RZ ;  /* 0x8000001cff0b7210 */ /* 0x000fc60007f3e0ff */
        /* <DEDUP_REMOVED lines=8> */
[----:B------:R-:W-:Y:S02]  /*2370*/  IMAD.X R8, R13, 0x1, R8, P1 ;  /* 0x000000010d087824 */ /* 0x000fe400008e0608 */
[----:B------:R-:W-:Y:S02]  /*2380*/  IMAD.MOV.U32 R15, RZ, RZ, RZ ;  /* 0x000000ffff0f7224 */ /* 0x000fe400078e00ff */
[----:B------:R-:W-:Y:S01]  /*2390*/  IMAD.HI.U32 R14, R11, R6, RZ ;  /* 0x000000060b0e7227 */ /* 0x000fe200078e00ff */
[----:B------:R-:W-:-:S03]  /*23a0*/  IADD3.X R8, PT, PT, RZ, RZ, R8, P3, P2 ;  /* 0x000000ffff087210 */ /* 0x000fc60001fe4408 */
[----:B------:R-:W-:-:S04]  /*23b0*/  IMAD.WIDE.U32 R14, R11, R7, R14 ;  /* 0x000000070b0e7225 */ /* 0x000fc800078e000e */
[C---:B------:R-:W-:Y:S02]  /*23c0*/  IMAD R11, R8.reuse, R7, RZ ;  /* 0x00000007080b7224 */ /* 0x040fe400078e02ff */
[----:B------:R-:W-:-:S04]  /*23d0*/  IMAD.HI.U32 R14, P1, R8, R6, R14 ;  /* 0x00000006080e7227 */ /* 0x000fc8000782000e */
[----:B------:R-:W-:Y:S01]  /*23e0*/  IMAD.HI.U32 R8, R8, R7, RZ ;  /* 0x0000000708087227 */ /* 0x000fe200078e00ff */
[----:B------:R-:W-:-:S03]  /*23f0*/  IADD3 R14, P2, PT, R11, R14, RZ ;  /* 0x0000000e0b0e7210 */ /* 0x000fc60007f5e0ff */
[----:B------:R-:W-:Y:S02]  /*2400*/  IMAD.X R8, RZ, RZ, R8, P1 ;  /* 0x000000ffff087224 */ /* 0x000fe400008e0608 */
[----:B------:R-:W-:-:S04]  /*2410*/  IMAD.WIDE.U32 R28, R14, UR7, RZ ;  /* 0x000000070e1c7c25 */ /* 0x000fc8000f8e00ff */
[----:B------:R-:W-:Y:S01]  /*2420*/  IMAD.X R8, RZ, RZ, R8, P2 ;  /* 0x000000ffff087224 */ /* 0x000fe200010e0608 */
[----:B------:R-:W-:Y:S01]  /*2430*/  IADD3 R6, P2, PT, -R28, R6, RZ ;  /* 0x000000061c067210 */ /* 0x000fe20007f5e1ff */
[----:B------:R-:W-:-:S03]  /*2440*/  IMAD R11, R14, R9, R29 ;  /* 0x000000090e0b7224 */ /* 0x000fc600078e021d */
[----:B------:R-:W-:Y:S01]  /*2450*/  ISETP.GE.U32.AND P1, PT, R6, UR7, PT ;  /* 0x0000000706007c0c */ /* 0x000fe2000bf26070 */
[----:B------:R-:W-:-:S04]  /*2460*/  IMAD R8, R8, UR7, R11 ;  /* 0x0000000708087c24 */ /* 0x000fc8000f8e020b */
[----:B------:R-:W-:Y:S01]  /*2470*/  IMAD.X R8, R7, 0x1, ~R8, P2 ;  /* 0x0000000107087824 */ /* 0x000fe200010e0e08 */
[----:B------:R-:W-:-:S04]  /*2480*/  IADD3 R11, P2, PT, R6, -UR7, RZ ;  /* 0x80000007060b7c10 */ /* 0x000fc8000ff5e0ff */
[C---:B------:R-:W-:Y:S01]  /*2490*/  ISETP.GE.U32.AND.EX P1, PT, R8.reuse, R9, PT, P1 ;  /* 0x000000090800720c */ /* 0x040fe20003f26110 */
[----:B------:R-:W-:Y:S01]  /*24a0*/  IMAD.X R7, R8, 0x1, ~R9, P2 ;  /* 0x0000000108077824 */ /* 0x000fe200010e0e09 */
[----:B------:R-:W-:Y:S02]  /*24b0*/  ISETP.NE.U32.AND P2, PT, RZ, UR7, PT ;  /* 0x00000007ff007c0c */ /* 0x000fe4000bf45070 */
[----:B------:R-:W-:Y:S02]  /*24c0*/  SEL R11, R11, R6, P1 ;  /* 0x000000060b0b7207 */ /* 0x000fe40000800000 */
[----:B------:R-:W-:Y:S02]  /*24d0*/  SEL R8, R7, R8, P1 ;  /* 0x0000000807087207 */ /* 0x000fe40000800000 */
[C---:B------:R-:W-:Y:S02]  /*24e0*/  IADD3 R6, P3, PT, R11.reuse, -UR7, RZ ;  /* 0x800000070b067c10 */ /* 0x040fe4000ff7e0ff */
[----:B------:R-:W-:-:S02]  /*24f0*/  ISETP.GE.U32.AND P1, PT, R11, UR7, PT ;  /* 0x000000070b007c0c */ /* 0x000fc4000bf26070 */
[----:B------:R-:W-:Y:S01]  /*2500*/  ISETP.NE.AND.EX P2, PT, R9, RZ, PT, P2 ;  /* 0x000000ff0900720c */ /* 0x000fe20003f45320 */
[C---:B------:R-:W-:Y:S01]  /*2510*/  IMAD.X R7, R8.reuse, 0x1, ~R9, P3 ;  /* 0x0000000108077824 */ /* 0x040fe200018e0e09 */
[----:B------:R-:W-:Y:S01]  /*2520*/  ISETP.GE.U32.AND.EX P1, PT, R8, R9, PT, P1 ;  /* 0x000000090800720c */ /* 0x000fe20003f26110 */
[----:B------:R-:W-:-:S03]  /*2530*/  IMAD.MOV.U32 R9, RZ, RZ, 0x0 ;  /* 0x00000000ff097424 */ /* 0x000fc600078e00ff */
[----:B------:R-:W-:Y:S01]  /*2540*/  SEL R7, R7, R8, P1 ;  /* 0x0000000807077207 */ /* 0x000fe20000800000 */
[----:B------:R-:W-:Y:S01]  /*2550*/  IMAD.MOV.U32 R8, RZ, RZ, R4 ;  /* 0x000000ffff087224 */ /* 0x000fe200078e0004 */
[----:B------:R-:W-:Y:S02]  /*2560*/  SEL R6, R6, R11, P1 ;  /* 0x0000000b06067207 */ /* 0x000fe40000800000 */
[----:B------:R-:W-:Y:S02]  /*2570*/  SEL R7, R7, 0xffffffff, P2 ;  /* 0xffffffff07077807 */ /* 0x000fe40001000000 */
[----:B------:R-:W-:Y:S01]  /*2580*/  SEL R6, R6, 0xffffffff, P2 ;  /* 0xffffffff06067807 */ /* 0x000fe20001000000 */
[----:B------:R-:W-:Y:S06]  /*2590*/  RET.REL.NODEC R8 `(_Z51gpu_heat_dist__arbitrary_grid_and_block_size_kernelPfS_ii) ;  /* 0xffffffd808987950 */ /* 0x000fec0003c3ffff */
.L_x_44:
[----:B------:R-:W-:-:S00]  /*25a0*/  BRA `(.L_x_44) ;  /* 0xfffffffc00fc7947 */ /* 0x000fc0000383ffff */
[----:B------:R-:W-:-:S00]  /*25b0*/  NOP ;  /* 0x0000000000007918 */ /* 0x000fc00000000000 */
        /* <DEDUP_REMOVED lines=12> */
.L_x_50:


//--------------------- .text._Z5checkPfS_iifPi   --------------------------
	.section	.text._Z5checkPfS_iifPi,"ax",@progbits
	.align	128
        .global         _Z5checkPfS_iifPi
        .type           _Z5checkPfS_iifPi,@function
        .size           _Z5checkPfS_iifPi,(.L_x_52 - _Z5checkPfS_iifPi)
        .other          _Z5checkPfS_iifPi,@"STO_CUDA_ENTRY STV_DEFAULT"
_Z5checkPfS_iifPi:
.text._Z5checkPfS_iifPi:
[----:B------:R-:W-:Y:S08]  /*0000*/  LDC R1, c[0x0][0x37c] ;  /* 0x0000df00ff017b82 */ /* 0x000ff00000000800 */
[----:B------:R-:W0:Y:S01]  /*0010*/  LDC.64 R2, c[0x0][0x3a0] ;  /* 0x0000e800ff027b82 */ /* 0x000e220000000a00 */
[----:B------:R-:W0:Y:S02]  /*0020*/  LDCU.64 UR8, c[0x0][0x358] ;  /* 0x00006b00ff0877ac */ /* 0x000e240008000a00 */
[----:B0-----:R-:W2:Y:S02]  /*0030*/  LDG.E R2, desc[UR8][R2.64] ;  /* 0x0000000802027981 */ /* 0x001ea4000c1e1900 */
[----:B--2---:R-:W-:-:S13]  /*0040*/  ISETP.NE.AND P0, PT, R2, 0x1, PT ;  /* 0x000000010200780c */ /* 0x004fda0003f05270 */
[----:B------:R-:W-:Y:S05]  /*0050*/  @!P0 EXIT ;  /* 0x000000000000894d */ /* 0x000fea0003800000 */
[----:B------:R-:W0:Y:S01]  /*0060*/  S2R R3, SR_TID.Y ;  /* 0x0000000000037919 */ /* 0x000e220000002200 */
[----:B------:R-:W-:Y:S01]  /*0070*/  S2UR UR4, SR_CTAID.X ;  /* 0x00000000000479c3 */ /* 0x000fe20000002500 */
[----:B------:R-:W1:Y:S01]  /*0080*/  LDCU UR6, c[0x0][0x370] ;  /* 0x00006e00ff0677ac */ /* 0x000e620008000800 */
[----:B------:R-:W2:Y:S01]  /*0090*/  S2R R5, SR_TID.X ;  /* 0x0000000000057919 */ /* 0x000ea20000002100 */
[----:B------:R-:W2:Y:S05]  /*00a0*/  LDCU UR7, c[0x0][0x360] ;  /* 0x00006c00ff0777ac */ /* 0x000eaa0008000800 */
[----:B------:R-:W1:Y:S08]  /*00b0*/  S2UR UR5, SR_CTAID.Y ;  /* 0x00000000000579c3 */ /* 0x000e700000002600 */
[----:B------:R-:W0:Y:S08]  /*00c0*/  LDC R0, c[0x0][0x364] ;  /* 0x0000d900ff007b82 */ /* 0x000e300000000800 */
[----:B------:R-:W3:Y:S01]  /*00d0*/  LDC.64 R6, c[0x0][0x390] ;  /* 0x0000e400ff067b82 */ /* 0x000ee20000000a00 */
[----:B-1----:R-:W-:-:S06]  /*00e0*/  UIMAD UR4, UR5, UR6, UR4 ;  /* 0x00000006050472a4 */ /* 0x002fcc000f8e0204 */
[----:B0-----:R-:W-:-:S04]  /*00f0*/  IMAD R0, R0, UR4, R3 ;  /* 0x0000000400007c24 */ /* 0x001fc8000f8e0203 */
[----:B--2---:R-:W-:-:S04]  /*0100*/  IMAD R0, R0, UR7, R5 ;  /* 0x0000000700007c24 */ /* 0x004fc8000f8e0205 */
[----:B---3--:R-:W-:Y:S02]  /*0110*/  IMAD R8, R0, R7, RZ ;  /* 0x0000000700087224 */ /* 0x008fe400078e02ff */
[----:B------:R-:W-:-:S03]  /*0120*/  IMAD R2, R6, R6, RZ ;  /* 0x0000000606027224 */ /* 0x000fc600078e02ff */
[----:B------:R-:W-:Y:S01]  /*0130*/  IADD3 R4, P0, PT, R8, R7, RZ ;  /* 0x0000000708047210 */ /* 0x000fe20007f1e0ff */
[----:B------:R-:W-:Y:S01]  /*0140*/  VIADD R3, R2, 0xffffffff ;  /* 0xffffffff02037836 */ /* 0x000fe20000000000 */
[----:B------:R-:W-:-:S04]  /*0150*/  SHF.R.S32.HI R5, RZ, 0x1f, R8 ;  /* 0x0000001fff057819 */ /* 0x000fc80000011408 */
[----:B------:R-:W-:Y:S02]  /*0160*/  LEA.HI.X.SX32 R0, R7, R5, 0x1, P0 ;  /* 0x0000000507007211 */ /* 0x000fe400000f0eff */
[----:B------:R-:W-:-:S04]  /*0170*/  ISETP.GT.U32.AND P0, PT, R4, R2, PT ;  /* 0x000000020400720c */ /* 0x000fc80003f04070 */
[----:B------:R-:W-:-:S04]  /*0180*/  ISETP.GT.U32.AND.EX P0, PT, R0, RZ, PT, P0 ;  /* 0x000000ff0000720c */ /* 0x000fc80003f04100 */
[----:B------:R-:W-:-:S09]  /*0190*/  SEL R2, R3, R4, P0 ;  /* 0x0000000403027207 */ /* 0x000fd20000000000 */
[----:B------:R-:W-:Y:S02]  /*01a0*/  @P0 SHF.R.S32.HI R0, RZ, 0x1f, R3 ;  /* 0x0000001fff000819 */ /* 0x000fe40000011403 */
[----:B------:R-:W-:-:S04]  /*01b0*/  ISETP.GT.U32.AND P0, PT, R2, R8, PT ;  /* 0x000000080200720c */ /* 0x000fc80003f04070 */
[----:B------:R-:W-:-:S13]  /*01c0*/  ISETP.GT.U32.AND.EX P0, PT, R0, R5, PT, P0 ;  /* 0x000000050000720c */ /* 0x000fda0003f04100 */
[----:B------:R-:W-:Y:S05]  /*01d0*/  @!P0 EXIT ;  /* 0x000000000000894d */ /* 0x000fea0003800000 */
[----:B------:R-:W-:Y:S01]  /*01e0*/  IMAD.IADD R17, R2, 0x1, -R8 ;  /* 0x0000000102117824 */ /* 0x000fe200078e0a08 */
[----:B------:R-:W-:Y:S01]  /*01f0*/  IADD3 R3, P2, PT, R8, -R2, RZ ;  /* 0x8000000208037210 */ /* 0x000fe20007f5e0ff */
[----:B------:R-:W0:Y:S01]  /*0200*/  LDCU UR10, c[0x0][0x398] ;  /* 0x00007300ff0a77ac */ /* 0x000e220008000800 */
[----:B------:R-:W-:Y:S02]  /*0210*/  BSSY.RECONVERGENT B0, `(.L_x_45) ;  /* 0x0000026000007945 */ /* 0x000fe40003800200 */
[----:B------:R-:W-:Y:S02]  /*0220*/  LOP3.LUT R17, R17, 0x3, RZ, 0xc0, !PT ;  /* 0x0000000311117812 */ /* 0x000fe400078ec0ff */
[----:B------:R-:W-:Y:S01]  /*0230*/  ISETP.GT.U32.AND P0, PT, R3, -0x4, PT ;  /* 0xfffffffc0300780c */ /* 0x000fe20003f04070 */
[----:B------:R-:W-:Y:S01]  /*0240*/  IMAD.X R3, R5, 0x1, ~R0, P2 ;  /* 0x0000000105037824 */ /* 0x000fe200010e0e00 */
[----:B------:R-:W-:-:S04]  /*0250*/  ISETP.NE.U32.AND P1, PT, R17, RZ, PT ;  /* 0x000000ff1100720c */ /* 0x000fc80003f25070 */
[----:B------:R-:W-:Y:S02]  /*0260*/  ISETP.NE.AND.EX P1, PT, RZ, RZ, PT, P1 ;  /* 0x000000ffff00720c */ /* 0x000fe40003f25310 */
[----:B------:R-:W-:Y:S01]  /*0270*/  ISETP.GT.U32.AND.EX P0, PT, R3, -0x1, PT, P0 ;  /* 0xffffffff0300780c */ /* 0x000fe20003f04100 */
[----:B------:R-:W-:-:S10]  /*0280*/  IMAD.MOV.U32 R3, RZ, RZ, R5 ;  /* 0x000000ffff037224 */ /* 0x000fd400078e0005 */
[----:B0-----:R-:W-:Y:S05]  /*0290*/  @!P1 BRA `(.L_x_46) ;  /* 0x0000000000749947 */ /* 0x001fea0003800000 */
[----:B------:R-:W0:Y:S01]  /*02a0*/  LDCU.128 UR4, c[0x0][0x380] ;  /* 0x00007000ff0477ac */ /* 0x000e220008000c00 */
[C---:B------:R-:W-:Y:S01]  /*02b0*/  IMAD.SHL.U32 R12, R8.reuse, 0x4, RZ ;  /* 0x00000004080c7824 */ /* 0x040fe200078e00ff */
[C---:B------:R-:W-:Y:S01]  /*02c0*/  SHF.L.U64.HI R13, R8.reuse, 0x2, R5 ;  /* 0x00000002080d7819 */ /* 0x040fe20000010205 */
[----:B------:R-:W-:Y:S01]  /*02d0*/  IMAD.MOV.U32 R14, RZ, RZ, RZ ;  /* 0x000000ffff0e7224 */ /* 0x000fe200078e00ff */
[----:B------:R-:W-:-:S05]  /*02e0*/  IADD3 R8, P3, PT, R8, R17, RZ ;  /* 0x0000001108087210 */ /* 0x000fca0007f7e0ff */
[----:B------:R-:W-:Y:S01]  /*02f0*/  IMAD.X R3, R5, 0x1, R14, P3 ;  /* 0x0000000105037824 */ /* 0x000fe200018e060e */
[C---:B0-----:R-:W-:Y:S02]  /*0300*/  IADD3 R6, P1, PT, R12.reuse, UR6, RZ ;  /* 0x000000060c067c10 */ /* 0x041fe4000ff3e0ff */
[----:B------:R-:W-:Y:S02]  /*0310*/  IADD3 R12, P2, PT, R12, UR4, RZ ;  /* 0x000000040c0c7c10 */ /* 0x000fe4000ff5e0ff */
[C---:B------:R-:W-:Y:S02]  /*0320*/  IADD3.X R15, PT, PT, R13.reuse, UR7, RZ, P1, !PT ;  /* 0x000000070d0f7c10 */ /* 0x040fe40008ffe4ff */
[----:B------:R-:W-:-:S09]  /*0330*/  IADD3.X R13, PT, PT, R13, UR5, RZ, P2, !PT ;  /* 0x000000050d0d7c10 */ /* 0x000fd200097fe4ff */
.L_x_47:
[----:B------:R-:W-:Y:S02]  /*0340*/  IMAD.MOV.U32 R4, RZ, RZ, R12 ;  /* 0x000000ffff047224 */ /* 0x000fe400078e000c */
[----:B------:R-:W-:Y:S02]  /*0350*/  IMAD.MOV.U32 R7, RZ, RZ, R15 ;  /* 0x000000ffff077224 */ /* 0x000fe400078e000f */
[----:B------:R-:W-:-:S04]  /*0360*/  IMAD.MOV.U32 R5, RZ, RZ, R13 ;  /* 0x000000ffff057224 */ /* 0x000fc800078e000d */
[----:B------:R0:W2:Y:S04]  /*0370*/  LDG.E R7, desc[UR8][R6.64] ;  /* 0x0000000806077981 */ /* 0x0000a8000c1e1900 */
[----:B------:R-:W2:Y:S01]  /*0380*/  LDG.E R4, desc[UR8][R4.64] ;  /* 0x0000000804047981 */ /* 0x000ea2000c1e1900 */
[----:B------:R-:W-:Y:S02]  /*0390*/  IADD3 R12, P2, PT, R12, 0x4, RZ ;  /* 0x000000040c0c7810 */ /* 0x000fe40007f5e0ff */
[----:B0-----:R-:W-:-:S03]  /*03a0*/  IADD3 R6, P3, PT, R6, 0x4, RZ ;  /* 0x0000000406067810 */ /* 0x001fc60007f7e0ff */
[----:B------:R-:W-:Y:S02]  /*03b0*/  IMAD.X R13, RZ, RZ, R13, P2 ;  /* 0x000000ffff0d7224 */ /* 0x000fe400010e060d */
[----:B------:R-:W-:Y:S02]  /*03c0*/  IMAD.X R15, RZ, RZ, R15, P3 ;  /* 0x000000ffff0f7224 */ /* 0x000fe400018e060f */
[----:B--2---:R-:W-:-:S05]  /*03d0*/  FADD R9, R4, -R7 ;  /* 0x8000000704097221 */ /* 0x004fca0000000000 */
[----:B------:R-:W-:-:S13]  /*03e0*/  FSETP.GT.AND P1, PT, |R9|, UR10, PT ;  /* 0x0000000a09007c0b */ /* 0x000fda000bf24200 */
[----:B------:R-:W0:Y:S01]  /*03f0*/  @P1 LDC.64 R10, c[0x0][0x3a0] ;  /* 0x0000e800ff0a1b82 */ /* 0x000e220000000a00 */
[----:B------:R-:W-:-:S05]  /*0400*/  @P1 IMAD.MOV.U32 R9, RZ, RZ, 0x1 ;  /* 0x00000001ff091424 */ /* 0x000fca00078e00ff */
[----:B0-----:R0:W-:Y:S01]  /*0410*/  @P1 STG.E desc[UR8][R10.64], R9 ;  /* 0x000000090a001986 */ /* 0x0011e2000c101908 */
[----:B------:R-:W-:-:S04]  /*0420*/  IADD3 R17, P1, PT, R17, -0x1, RZ ;  /* 0xffffffff11117810 */ /* 0x000fc80007f3e0ff */
[----:B------:R-:W-:Y:S02]  /*0430*/  IADD3.X R14, PT, PT, R14, -0x1, RZ, P1, !PT ;  /* 0xffffffff0e0e7810 */ /* 0x000fe40000ffe4ff */
[----:B------:R-:W-:-:S04]  /*0440*/  ISETP.NE.U32.AND P1, PT, R17, RZ, PT ;  /* 0x000000ff1100720c */ /* 0x000fc80003f25070 */
[----:B------:R-:W-:-:S13]  /*0450*/  ISETP.NE.AND.EX P1, PT, R14, RZ, PT, P1 ;  /* 0x000000ff0e00720c */ /* 0x000fda0003f25310 */
[----:B0-----:R-:W-:Y:S05]  /*0460*/  @P1 BRA `(.L_x_47) ;  /* 0xfffffffc00b41947 */ /* 0x001fea000383ffff */
.L_x_46:
[----:B------:R-:W-:Y:S05]  /*0470*/  BSYNC.RECONVERGENT B0 ;  /* 0x0000000000007941 */ /* 0x000fea0003800200 */
.L_x_45:
[----:B------:R-:W-:Y:S05]  /*0480*/  @P0 EXIT ;  /* 0x000000000000094d */ /* 0x000fea0003800000 */
[----:B------:R-:W0:Y:S01]  /*0490*/  LDCU.128 UR4, c[0x0][0x380] ;  /* 0x00007000ff0477ac */ /* 0x000e220008000c00 */
[C---:B------:R-:W-:Y:S01]  /*04a0*/  LEA R6, P0, R8.reuse, 0x8, 0x2 ;  /* 0x0000000808067811 */ /* 0x040fe200078010ff */
[----:B------:R-:W1:Y:S03]  /*04b0*/  LDCU UR10, c[0x0][0x398] ;  /* 0x00007300ff0a77ac */ /* 0x000e660008000800 */
[----:B------:R-:W-:Y:S02]  /*04c0*/  LEA.HI.X R7, R8, RZ, R3, 0x2, P0 ;  /* 0x000000ff08077211 */ /* 0x000fe400000f1403 */
[C---:B0-----:R-:W-:Y:S02]  /*04d0*/  IADD3 R4, P1, PT, R6.reuse, UR4, RZ ;  /* 0x0000000406047c10 */ /* 0x041fe4000ff3e0ff */
[----:B------:R-:W-:Y:S02]  /*04e0*/  IADD3 R6, P2, PT, R6, UR6, RZ ;  /* 0x0000000606067c10 */ /* 0x000fe4000ff5e0ff */
[----:B------:R-:W-:-:S02]  /*04f0*/  IADD3.X R5, PT, PT, R7, UR5, RZ, P1, !PT ;  /* 0x0000000507057c10 */ /* 0x000fc40008ffe4ff */
[----:B-1----:R-:W-:-:S09]  /*0500*/  IADD3.X R7, PT, PT, R7, UR7, RZ, P2, !PT ;  /* 0x0000000707077c10 */ /* 0x002fd200097fe4ff */
.L_x_48:
[----:B------:R-:W2:Y:S04]  /*0510*/  LDG.E R9, desc[UR8][R4.64+-0x8] ;  /* 0xfffff80804097981 */ /* 0x000ea8000c1e1900 */
[----:B------:R-:W2:Y:S02]  /*0520*/  LDG.E R10, desc[UR8][R6.64+-0x8] ;  /* 0xfffff808060a7981 */ /* 0x000ea4000c1e1900 */
[----:B--2---:R-:W-:-:S05]  /*0530*/  FADD R9, R9, -R10 ;  /* 0x8000000a09097221 */ /* 0x004fca0000000000 */
[----:B------:R-:W-:-:S13]  /*0540*/  FSETP.GT.AND P0, PT, |R9|, UR10, PT ;  /* 0x0000000a09007c0b */ /* 0x000fda000bf04200 */
[----:B------:R-:W0:Y:S01]  /*0550*/  @P0 LDC.64 R10, c[0x0][0x3a0] ;  /* 0x0000e800ff0a0b82 */ /* 0x000e220000000a00 */
[----:B------:R-:W-:-:S05]  /*0560*/  @P0 IMAD.MOV.U32 R15, RZ, RZ, 0x1 ;  /* 0x00000001ff0f0424 */ /* 0x000fca00078e00ff */
[----:B0-----:R0:W-:Y:S04]  /*0570*/  @P0 STG.E desc[UR8][R10.64], R15 ;  /* 0x0000000f0a000986 */ /* 0x0011e8000c101908 */
[----:B------:R-:W2:Y:S04]  /*0580*/  LDG.E R9, desc[UR8][R4.64+-0x4] ;  /* 0xfffffc0804097981 */ /* 0x000ea8000c1e1900 */
[----:B------:R-:W2:Y:S02]  /*0590*/  LDG.E R12, desc[UR8][R6.64+-0x4] ;  /* 0xfffffc08060c7981 */ /* 0x000ea4000c1e1900 */
[----:B--2---:R-:W-:-:S05]  /*05a0*/  FADD R9, R9, -R12 ;  /* 0x8000000c09097221 */ /* 0x004fca0000000000 */
[----:B------:R-:W-:-:S13]  /*05b0*/  FSETP.GT.AND P0, PT, |R9|, UR10, PT ;  /* 0x0000000a09007c0b */ /* 0x000fda000bf04200 */
[----:B------:R-:W1:Y:S01]  /*05c0*/  @P0 LDC.64 R12, c[0x0][0x3a0] ;  /* 0x0000e800ff0c0b82 */ /* 0x000e620000000a00 */
[----:B------:R-:W-:-:S05]  /*05d0*/  @P0 IMAD.MOV.U32 R17, RZ, RZ, 0x1 ;  /* 0x00000001ff110424 */ /* 0x000fca00078e00ff */
[----:B-1----:R1:W-:Y:S04]  /*05e0*/  @P0 STG.E desc[UR8][R12.64], R17 ;  /* 0x000000110c000986 */ /* 0x0023e8000c101908 */
[----:B------:R-:W2:Y:S04]  /*05f0*/  LDG.E R9, desc[UR8][R4.64] ;  /* 0x0000000804097981 */ /* 0x000ea8000c1e1900 */
[----:B------:R-:W2:Y:S02]  /*0600*/  LDG.E R14, desc[UR8][R6.64] ;  /* 0x00000008060e7981 */ /* 0x000ea4000c1e1900 */
[----:B--2---:R-:W-:-:S05]  /*0610*/  FADD R9, R9, -R14 ;  /* 0x8000000e09097221 */ /* 0x004fca0000000000 */
[----:B------:R-:W-:-:S13]  /*0620*/  FSETP.GT.AND P0, PT, |R9|, UR10, PT ;  /* 0x0000000a09007c0b */ /* 0x000fda000bf04200 */
[----:B0-----:R-:W0:Y:S01]  /*0630*/  @P0 LDC.64 R10, c[0x0][0x3a0] ;  /* 0x0000e800ff0a0b82 */ /* 0x001e220000000a00 */
[----:B------:R-:W-:-:S05]  /*0640*/  @P0 IMAD.MOV.U32 R15, RZ, RZ, 0x1 ;  /* 0x00000001ff0f0424 */ /* 0x000fca00078e00ff */
[----:B0-----:R0:W-:Y:S04]  /*0650*/  @P0 STG.E desc[UR8][R10.64], R15 ;  /* 0x0000000f0a000986 */ /* 0x0011e8000c101908 */
[----:B------:R2:W3:Y:S04]  /*0660*/  LDG.E R9, desc[UR8][R4.64+0x4] ;  /* 0x0000040804097981 */ /* 0x0004e8000c1e1900 */
[----:B------:R4:W3:Y:S01]  /*0670*/  LDG.E R14, desc[UR8][R6.64+0x4] ;  /* 0x00000408060e7981 */ /* 0x0008e2000c1e1900 */
[----:B--2---:R-:W-:Y:S02]  /*0680*/  IADD3 R4, P1, PT, R4, 0x10, RZ ;  /* 0x0000001004047810 */ /* 0x004fe40007f3e0ff */
[----:B----4-:R-:W-:-:S03]  /*0690*/  IADD3 R6, P2, PT, R6, 0x10, RZ ;  /* 0x0000001006067810 */ /* 0x010fc60007f5e0ff */
[----:B------:R-:W-:Y:S02]  /*06a0*/  IMAD.X R5, RZ, RZ, R5, P1 ;  /* 0x000000ffff057224 */ /* 0x000fe400008e0605 */
[----:B------:R-:W-:Y:S02]  /*06b0*/  IMAD.X R7, RZ, RZ, R7, P2 ;  /* 0x000000ffff077224 */ /* 0x000fe400010e0607 */
[----:B---3--:R-:W-:-:S05]  /*06c0*/  FADD R9, R9, -R14 ;  /* 0x8000000e09097221 */ /* 0x008fca0000000000 */
[----:B------:R-:W-:-:S13]  /*06d0*/  FSETP.GT.AND P0, PT, |R9|, UR10, PT ;  /* 0x0000000a09007c0b */ /* 0x000fda000bf04200 */
[----:B-1----:R-:W1:Y:S01]  /*06e0*/  @P0 LDC.64 R12, c[0x0][0x3a0] ;  /* 0x0000e800ff0c0b82 */ /* 0x002e620000000a00 */
[----:B------:R-:W-:-:S05]  /*06f0*/  @P0 IMAD.MOV.U32 R9, RZ, RZ, 0x1 ;  /* 0x00000001ff090424 */ /* 0x000fca00078e00ff */
[----:B-1----:R0:W-:Y:S01]  /*0700*/  @P0 STG.E desc[UR8][R12.64], R9 ;  /* 0x000000090c000986 */ /* 0x0021e2000c101908 */
[----:B------:R-:W-:-:S05]  /*0710*/  IADD3 R8, P0, PT, R8, 0x4, RZ ;  /* 0x0000000408087810 */ /* 0x000fca0007f1e0ff */
[----:B------:R-:W-:Y:S01]  /*0720*/  IMAD.X R3, RZ, RZ, R3, P0 ;  /* 0x000000ffff037224 */ /* 0x000fe200000e0603 */
[----:B------:R-:W-:-:S04]  /*0730*/  ISETP.GE.U32.AND P0, PT, R8, R2, PT ;  /* 0x000000020800720c */ /* 0x000fc80003f06070 */
[----:B------:R-:W-:-:S13]  /*0740*/  ISETP.GE.U32.AND.EX P0, PT, R3, R0, PT, P0 ;  /* 0x000000000300720c */ /* 0x000fda0003f06100 */
[----:B0-----:R-:W-:Y:S05]  /*0750*/  @!P0 BRA `(.L_x_48) ;  /* 0xfffffffc006c8947 */ /* 0x001fea000383ffff */
[----:B------:R-:W-:Y:S05]  /*0760*/  EXIT ;  /* 0x000000000000794d */ /* 0x000fea0003800000 */
.L_x_49:
        /* <DEDUP_REMOVED lines=9> */
.L_x_52:


//--------------------- .nv.shared.reserved.0     --------------------------
	.section	.nv.shared.reserved.0,"aw",@nobits
	.weak		__nv_reservedSMEM_offset_0_alias
	.size		__nv_reservedSMEM_offset_0_alias, 0, 64
	.other		__nv_reservedSMEM_offset_0_alias,@"STO_CUDA_RESERVED_SHARED STV_DEFAULT"
__nv_reservedSMEM_offset_0_alias:
	.zero		0
	.zero		64


//--------------------- .nv.constant0._Z51gpu_heat_dist__arbitrary_grid_and_block_size_kernelPfS_ii --------------------------
	.section	.nv.constant0._Z51gpu_heat_dist__arbitrary_grid_and_block_size_kernelPfS_ii,"a",@progbits
	.sectionflags	@""
	.align	4
.nv.constant0._Z51gpu_heat_dist__arbitrary_grid_and_block_size_kernelPfS_ii:
	.zero		920


//--------------------- .nv.constant0._Z5checkPfS_iifPi --------------------------
	.section	.nv.constant0._Z5checkPfS_iifPi,"a",@progbits
	.sectionflags	@""
	.align	4
.nv.constant0._Z5checkPfS_iifPi:
	.zero		936


//--------------------- SYMBOLS --------------------------

	.type		.nv.reservedSmem.offset0,@object
	.size		.nv.reservedSmem.offset0,0x4
